	.target	sm_90a

	.elftype	@"ET_EXEC"


//--------------------- .note.nv.tkinfo           --------------------------
	.section	.note.nv.tkinfo,"",@"SHT_NOTE"
	.sectionflags	@"SHF_NOTE_NV_TKINFO"
	.tkinfo
        /*0018*/ 	.word	0x00000002
        /*0030*/ 	.string	""
        /*0030*/ 	.string	"ptxas"
        /*0030*/ 	.string	"Cuda compilation tools, release 13.0, V13.0.88"
        /*0030*/ 	.string	"Build cuda_13.0.r13.0/compiler.36424714_0"
        /*0030*/ 	.string	"-arch sm_90a -m 64 "



//--------------------- .note.nv.cuinfo           --------------------------
	.section	.note.nv.cuinfo,"",@"SHT_NOTE"
	.sectionflags	@"SHF_NOTE_NV_CUINFO"
        /*0018*/ 	.short	0x0002
        /*001a*/ 	.short	0x005a
        /*001c*/ 	.short	0x0082
	.zero		2


//--------------------- .nv.info                  --------------------------
	.section	.nv.info,"",@"SHT_CUDA_INFO"
	.align	4


	//----- nvinfo : EIATTR_REGCOUNT
	.align		4
        /*0000*/ 	.byte	0x04, 0x2f
        /*0002*/ 	.short	(.L_12 - .L_11)
	.align		4
.L_11:
        /*0004*/ 	.word	index@(_ZN7cutlass13device_kernelINS_4gemm6kernel13GemmUniversalIN4cute5tupleIJiiiiEEENS1_10collective13CollectiveMmaINS1_37MainloopSm90TmaGmmaWarpSpecializedFP8ILi4ENS5_IJNS4_1CILi2EEENSA_ILi1EEESC_EEENS1_32KernelTmaWarpSpecializedPingpongEEENS5_IJNSA_ILi64EEENSA_ILi256EEESG_EEENS_12float_e4m3_tENS5_IJlSC_lEEESJ_SK_NS4_8TiledMMAINS4_8MMA_AtomIJNS4_4SM904GMMA31MMA_64x256x32_F32E4M3E4M3_SS_TNILNSO_7ScaleInE1ELSQ_1EEEEEENS4_6LayoutINS5_IJSC_SC_SC_EEENS5_IJNSA_ILi0EEESV_SV_EEEEENS5_IJNS4_10UnderscoreESY_SY_EEEEENS4_13SM90_TMA_LOADENS4_14ComposedLayoutINS4_7SwizzleILi2ELi4ELi3EEENS4_18smem_ptr_flag_bitsILi8EEENST_INS5_IJNSA_ILi8EEESG_EEENS5_IJSG_SC_EEEEEEEvNS4_8identityENS4_23SM90_TMA_LOAD_MULTICASTES1B_vS1C_EENS_8epilogue10collective6detail29Sm90TmaWarpSpecializedAdapterINS1G_15DefaultEpilogueISJ_SK_SK_NS1F_6thread17LinearCombinationISJ_Li1EffLNS1K_9ScaleType4KindE0ELNS_15FloatRoundStyleE2ESJ_EENS1_15EpilogueDefaultEEEEEvvEEEEvNT_6ParamsE)
        /*0008*/ 	.word	0x000000a8


	//----- nvinfo : EIATTR_FRAME_SIZE
	.align		4
.L_12:
        /*000c*/ 	.byte	0x04, 0x11
        /*000e*/ 	.short	(.L_14 - .L_13)
	.align		4
.L_13:
        /*0010*/ 	.word	index@(_ZN7cutlass13device_kernelINS_4gemm6kernel13GemmUniversalIN4cute5tupleIJiiiiEEENS1_10collective13CollectiveMmaINS1_37MainloopSm90TmaGmmaWarpSpecializedFP8ILi4ENS5_IJNS4_1CILi2EEENSA_ILi1EEESC_EEENS1_32KernelTmaWarpSpecializedPingpongEEENS5_IJNSA_ILi64EEENSA_ILi256EEESG_EEENS_12float_e4m3_tENS5_IJlSC_lEEESJ_SK_NS4_8TiledMMAINS4_8MMA_AtomIJNS4_4SM904GMMA31MMA_64x256x32_F32E4M3E4M3_SS_TNILNSO_7ScaleInE1ELSQ_1EEEEEENS4_6LayoutINS5_IJSC_SC_SC_EEENS5_IJNSA_ILi0EEESV_SV_EEEEENS5_IJNS4_10UnderscoreESY_SY_EEEEENS4_13SM90_TMA_LOADENS4_14ComposedLayoutINS4_7SwizzleILi2ELi4ELi3EEENS4_18smem_ptr_flag_bitsILi8EEENST_INS5_IJNSA_ILi8EEESG_EEENS5_IJSG_SC_EEEEEEEvNS4_8identityENS4_23SM90_TMA_LOAD_MULTICASTES1B_vS1C_EENS_8epilogue10collective6detail29Sm90TmaWarpSpecializedAdapterINS1G_15DefaultEpilogueISJ_SK_SK_NS1F_6thread17LinearCombinationISJ_Li1EffLNS1K_9ScaleType4KindE0ELNS_15FloatRoundStyleE2ESJ_EENS1_15EpilogueDefaultEEEEEvvEEEEvNT_6ParamsE)
        /*0014*/ 	.word	0x00000118


	//----- nvinfo : EIATTR_MIN_STACK_SIZE
	.align		4
.L_14:
        /*0018*/ 	.byte	0x04, 0x12
        /*001a*/ 	.short	(.L_16 - .L_15)
	.align		4
.L_15:
        /*001c*/ 	.word	index@(_ZN7cutlass13device_kernelINS_4gemm6kernel13GemmUniversalIN4cute5tupleIJiiiiEEENS1_10collective13CollectiveMmaINS1_37MainloopSm90TmaGmmaWarpSpecializedFP8ILi4ENS5_IJNS4_1CILi2EEENSA_ILi1EEESC_EEENS1_32KernelTmaWarpSpecializedPingpongEEENS5_IJNSA_ILi64EEENSA_ILi256EEESG_EEENS_12float_e4m3_tENS5_IJlSC_lEEESJ_SK_NS4_8TiledMMAINS4_8MMA_AtomIJNS4_4SM904GMMA31MMA_64x256x32_F32E4M3E4M3_SS_TNILNSO_7ScaleInE1ELSQ_1EEEEEENS4_6LayoutINS5_IJSC_SC_SC_EEENS5_IJNSA_ILi0EEESV_SV_EEEEENS5_IJNS4_10UnderscoreESY_SY_EEEEENS4_13SM90_TMA_LOADENS4_14ComposedLayoutINS4_7SwizzleILi2ELi4ELi3EEENS4_18smem_ptr_flag_bitsILi8EEENST_INS5_IJNSA_ILi8EEESG_EEENS5_IJSG_SC_EEEEEEEvNS4_8identityENS4_23SM90_TMA_LOAD_MULTICASTES1B_vS1C_EENS_8epilogue10collective6detail29Sm90TmaWarpSpecializedAdapterINS1G_15DefaultEpilogueISJ_SK_SK_NS1F_6thread17LinearCombinationISJ_Li1EffLNS1K_9ScaleType4KindE0ELNS_15FloatRoundStyleE2ESJ_EENS1_15EpilogueDefaultEEEEEvvEEEEvNT_6ParamsE)
        /*0020*/ 	.word	0x00000118
.L_16:


//--------------------- .nv.compat                --------------------------
	.section	.nv.compat,"",@"SHT_CUDA_COMPAT_INFO"
	.align	4
        /*0000*/ 	.byte	0x02, 0x09, 0x01, 0x00, 0x02, 0x02, 0x04, 0x00, 0x02, 0x05, 0x05, 0x00, 0x03, 0x07, 0x01, 0x01
        /*0010*/ 	.byte	0x02, 0x03, 0x01, 0x00, 0x02, 0x06, 0x01, 0x00, 0x04, 0x0b, 0x08, 0x00, 0x00, 0x00, 0x00, 0x00
        /*0020*/ 	.byte	0x00, 0x00, 0x00, 0x00


//--------------------- .nv.info._ZN7cutlass13device_kernelINS_4gemm6kernel13GemmUniversalIN4cute5tupleIJiiiiEEENS1_10collective13CollectiveMmaINS1_37MainloopSm90TmaGmmaWarpSpecializedFP8ILi4ENS5_IJNS4_1CILi2EEENSA_ILi1EEESC_EEENS1_32KernelTmaWarpSpecializedPingpongEEENS5_IJNSA_ILi64EEENSA_ILi256EEESG_EEENS_12float_e4m3_tENS5_IJlSC_lEEESJ_SK_NS4_8TiledMMAINS4_8MMA_AtomIJNS4_4SM904GMMA31MMA_64x256x32_F32E4M3E4M3_SS_TNILNSO_7ScaleInE1ELSQ_1EEEEEENS4_6LayoutINS5_IJSC_SC_SC_EEENS5_IJNSA_ILi0EEESV_SV_EEEEENS5_IJNS4_10UnderscoreESY_SY_EEEEENS4_13SM90_TMA_LOADENS4_14ComposedLayoutINS4_7SwizzleILi2ELi4ELi3EEENS4_18smem_ptr_flag_bitsILi8EEENST_INS5_IJNSA_ILi8EEESG_EEENS5_IJSG_SC_EEEEEEEvNS4_8identityENS4_23SM90_TMA_LOAD_MULTICASTES1B_vS1C_EENS_8epilogue10collective6detail29Sm90TmaWarpSpecializedAdapterINS1G_15DefaultEpilogueISJ_SK_SK_NS1F_6thread17LinearCombinationISJ_Li1EffLNS1K_9ScaleType4KindE0ELNS_15FloatRoundStyleE2ESJ_EENS1_15EpilogueDefaultEEEEEvvEEEEvNT_6ParamsE --------------------------
	.section	.nv.info._ZN7cutlass13device_kernelINS_4gemm6kernel13GemmUniversalIN4cute5tupleIJiiiiEEENS1_10collective13CollectiveMmaINS1_37MainloopSm90TmaGmmaWarpSpecializedFP8ILi4ENS5_IJNS4_1CILi2EEENSA_ILi1EEESC_EEENS1_32KernelTmaWarpSpecializedPingpongEEENS5_IJNSA_ILi64EEENSA_ILi256EEESG_EEENS_12float_e4m3_tENS5_IJlSC_lEEESJ_SK_NS4_8TiledMMAINS4_8MMA_AtomIJNS4_4SM904GMMA31MMA_64x256x32_F32E4M3E4M3_SS_TNILNSO_7ScaleInE1ELSQ_1EEEEEENS4_6LayoutINS5_IJSC_SC_SC_EEENS5_IJNSA_ILi0EEESV_SV_EEEEENS5_IJNS4_10UnderscoreESY_SY_EEEEENS4_13SM90_TMA_LOADENS4_14ComposedLayoutINS4_7SwizzleILi2ELi4ELi3EEENS4_18smem_ptr_flag_bitsILi8EEENST_INS5_IJNSA_ILi8EEESG_EEENS5_IJSG_SC_EEEEEEEvNS4_8identityENS4_23SM90_TMA_LOAD_MULTICASTES1B_vS1C_EENS_8epilogue10collective6detail29Sm90TmaWarpSpecializedAdapterINS1G_15DefaultEpilogueISJ_SK_SK_NS1F_6thread17LinearCombinationISJ_Li1EffLNS1K_9ScaleType4KindE0ELNS_15FloatRoundStyleE2ESJ_EENS1_15EpilogueDefaultEEEEEvvEEEEvNT_6ParamsE,"",@"SHT_CUDA_INFO"
	.sectionflags	@""
	.align	4


	//----- nvinfo : EIATTR_CUDA_API_VERSION
	.align		4
        /*0000*/ 	.byte	0x04, 0x37
        /*0002*/ 	.short	(.L_18 - .L_17)
.L_17:
        /*0004*/ 	.word	0x00000082


	//----- nvinfo : EIATTR_KPARAM_INFO
	.align		4
.L_18:
        /*0008*/ 	.byte	0x04, 0x17
        /*000a*/ 	.short	(.L_20 - .L_19)
.L_19:
        /*000c*/ 	.word	0x00000000
        /*0010*/ 	.short	0x0000
        /*0012*/ 	.short	0x0070
        /*0014*/ 	.byte	0x00, 0xf0, 0x01, 0x10


	//----- nvinfo : EIATTR_SPARSE_MMA_MASK
	.align		4
.L_20:
        /*0018*/ 	.byte	0x03, 0x50
        /*001a*/ 	.short	0x0000


	//----- nvinfo : EIATTR_MAXREG_COUNT
	.align		4
        /*001c*/ 	.byte	0x03, 0x1b
        /*001e*/ 	.short	0x00a8


	//----- nvinfo : EIATTR_NUM_BARRIERS
	.align		4
        /*0020*/ 	.byte	0x02, 0x4c
        /*0022*/ 	.byte	0x01
	.zero		1


	//----- nvinfo : EIATTR_ANNOTATIONS
	.align		4
        /*0024*/ 	.byte	0x04, 0x55
        /*0026*/ 	.short	(.L_22 - .L_21)


	//   ....[0]....
.L_21:
        /*0028*/ 	.word	0x00000001
        /*002c*/ 	.byte	0x20, 0x07, 0x00, 0x00, 0x01, 0x00, 0x00, 0x00, 0x40, 0x09, 0x00, 0x00, 0x01, 0x00, 0x00, 0x00
        /* <DEDUP_REMOVED lines=209> */
        /*0d4c*/ 	.byte	0xf0, 0x03, 0x01, 0x00


	//----- nvinfo : EIATTR_MERCURY_ISA_VERSION
	.align		4
.L_22:
        /*0d50*/ 	.byte	0x03, 0x5f
        /*0d52*/ 	.short	0x0101


	//----- nvinfo : EIATTR_INT_WARP_WIDE_INSTR_OFFSETS
	.align		4
        /*0d54*/ 	.byte	0x04, 0x31
        /*0d56*/ 	.short	(.L_24 - .L_23)


	//   ....[0]....
.L_23:
        /*0d58*/ 	.word	0x000005d0


	//   ....[1]....
        /*0d5c*/ 	.word	0x00000610


	//   ....[2]....
        /*0d60*/ 	.word	0x000006a0


	//   ....[3]....
        /*0d64*/ 	.word	0x000006b0


	//   ....[4]....
        /*0d68*/ 	.word	0x000006d0


	//   ....[5]....
        /*0d6c*/ 	.word	0x000006f0


	//   ....[6]....
        /*0d70*/ 	.word	0x00000810


	//   ....[7]....
        /*0d74*/ 	.word	0x00000820


	//   ....[8]....
        /*0d78*/ 	.word	0x00005710


	//----- nvinfo : EIATTR_COOP_GROUP_MASK_REGIDS
	.align		4
.L_24:
        /*0d7c*/ 	.byte	0x04, 0x29
        /*0d7e*/ 	.short	(.L_26 - .L_25)


	//   ....[0]....
.L_25:
        /*0d80*/ 	.word	0xffffffff


	//   ....[1]....
        /*0d84*/ 	.word	0xffffffff


	//   ....[2]....
        /*0d88*/ 	.word	0xffffffff


	//   ....[3]....
        /*0d8c*/ 	.word	0xffffffff


	//   ....[4]....
        /*0d90*/ 	.word	0xffffffff


	//   ....[5]....
        /*0d94*/ 	.word	0xffffffff


	//   ....[6]....
        /*0d98*/ 	.word	0xffffffff


	//----- nvinfo : EIATTR_COOP_GROUP_INSTR_OFFSETS
	.align		4
.L_26:
        /*0d9c*/ 	.byte	0x04, 0x28
        /*0d9e*/ 	.short	(.L_28 - .L_27)


	//   ....[0]....
.L_27:
        /*0da0*/ 	.word	0x00000070


	//   ....[1]....
        /*0da4*/ 	.word	0x00000090


	//   ....[2]....
        /*0da8*/ 	.word	0x00000190


	//   ....[3]....
        /*0dac*/ 	.word	0x000003b0


	//   ....[4]....
        /*0db0*/ 	.word	0x000003f0


	//   ....[5]....
        /*0db4*/ 	.word	0x000004c0


	//   ....[6]....
        /*0db8*/ 	.word	0x000009c0


	//----- nvinfo : EIATTR_REG_RECONFIG
	.align		4
.L_28:
        /*0dbc*/ 	.byte	0x01, 0x54
	.zero		2


	//----- nvinfo : EIATTR_MBARRIER_INSTR_OFFSETS
	.align		4
        /*0dc0*/ 	.byte	0x04, 0x39
        /*0dc2*/ 	.short	(.L_30 - .L_29)


	//   ....[0]....
.L_29:
        /*0dc4*/ 	.word	0x00000310
        /*0dc8*/ 	.word	0x000000ff
        /*0dcc*/ 	.word	0x00000000
        /*0dd0*/ 	.short	0x0100
        /*0dd2*/ 	.byte	0x0a
	.zero		1


	//   ....[1]....
        /*0dd4*/ 	.word	0x00000320
        /*0dd8*/ 	.word	0x000000ff
        /*0ddc*/ 	.word	0x00000020
        /*0de0*/ 	.short	0x0100
        /*0de2*/ 	.byte	0x0a
	.zero		1


	//   ....[2]....
        /*0de4*/ 	.word	0x00000330
        /*0de8*/ 	.word	0x000000ff
        /*0dec*/ 	.word	0x00000008
        /*0df0*/ 	.short	0x0100
        /*0df2*/ 	.byte	0x0a
	.zero		1


	//   ....[3]....
        /*0df4*/ 	.word	0x00000340
        /*0df8*/ 	.word	0x000000ff
        /*0dfc*/ 	.word	0x00000028
        /*0e00*/ 	.short	0x0100
        /*0e02*/ 	.byte	0x0a
	.zero		1


	//   ....[4]....
        /*0e04*/ 	.word	0x00000350
        /*0e08*/ 	.word	0x000000ff
        /*0e0c*/ 	.word	0x00000010
        /*0e10*/ 	.short	0x0100
        /*0e12*/ 	.byte	0x0a
	.zero		1


	//   ....[5]....
        /*0e14*/ 	.word	0x00000360
        /*0e18*/ 	.word	0x000000ff
        /*0e1c*/ 	.word	0x00000030
        /*0e20*/ 	.short	0x0100
        /*0e22*/ 	.byte	0x0a
	.zero		1


	//   ....[6]....
        /*0e24*/ 	.word	0x00000370
        /*0e28*/ 	.word	0x000000ff
        /*0e2c*/ 	.word	0x00000018
        /*0e30*/ 	.short	0x0100
        /*0e32*/ 	.byte	0x0a
	.zero		1


	//   ....[7]....
        /*0e34*/ 	.word	0x00000380
        /*0e38*/ 	.word	0x000000ff
        /*0e3c*/ 	.word	0x00000038
        /*0e40*/ 	.short	0x0100
        /*0e42*/ 	.byte	0x0a
	.zero		1


	//   ....[8]....
        /*0e44*/ 	.word	0x00000860
        /*0e48*/ 	.word	0x000000ff
        /*0e4c*/ 	.word	0x00000070
        /*0e50*/ 	.short	0x0100
        /*0e52*/ 	.byte	0x0e
	.zero		1


	//   ....[9]....
        /*0e54*/ 	.word	0x000008c0
        /*0e58*/ 	.word	0x000000ff
        /*0e5c*/ 	.word	0x00000078
        /*0e60*/ 	.short	0x0100
        /*0e62*/ 	.byte	0x0e
	.zero		1


	//   ....[10]....
        /*0e64*/ 	.word	0x000008f0
        /*0e68*/ 	.word	0x000000ff
        /*0e6c*/ 	.word	0x00000050
        /*0e70*/ 	.short	0x0100
        /*0e72*/ 	.byte	0x0f
	.zero		1


	//   ....[11]....
        /*0e74*/ 	.word	0x00000950
        /*0e78*/ 	.word	0x000000ff
        /*0e7c*/ 	.word	0x00000058
        /*0e80*/ 	.short	0x0100
        /*0e82*/ 	.byte	0x0f
	.zero		1


	//   ....[12]....
        /*0e84*/ 	.word	0x00000960
        /*0e88*/ 	.word	0x000000ff
        /*0e8c*/ 	.word	0x00000060
        /*0e90*/ 	.short	0x0100
        /*0e92*/ 	.byte	0x0f
	.zero		1


	//   ....[13]....
        /*0e94*/ 	.word	0x00000970
        /*0e98*/ 	.word	0x000000ff
        /*0e9c*/ 	.word	0x00000068
        /*0ea0*/ 	.short	0x0100
        /*0ea2*/ 	.byte	0x0f
	.zero		1


	//   ....[14]....
        /*0ea4*/ 	.word	0x00001860
        /*0ea8*/ 	.word	0x000000ff
        /*0eac*/ 	.word	0xfffffff8
        /*0eb0*/ 	.short	0x010a
        /*0eb2*/ 	.byte	0x13
	.zero		1


	//   ....[15]....
        /*0eb4*/ 	.word	0x00002240
        /*0eb8*/ 	.word	0x000000ff
        /*0ebc*/ 	.word	0x00000000
        /*0ec0*/ 	.short	0x010a
        /*0ec2*/ 	.byte	0x04
	.zero		1


	//   ....[16]....
        /*0ec4*/ 	.word	0x00002280
        /*0ec8*/ 	.word	0x000000ff
        /*0ecc*/ 	.word	0x00000000
        /*0ed0*/ 	.short	0x010a
        /*0ed2*/ 	.byte	0x04
	.zero		1


	//   ....[17]....
        /*0ed4*/ 	.word	0x00003460
        /*0ed8*/ 	.word	0x000000ff
        /*0edc*/ 	.word	0x00000000
        /*0ee0*/ 	.short	0x010a
        /*0ee2*/ 	.byte	0x08
	.zero		1


	//   ....[18]....
        /*0ee4*/ 	.word	0x000034a0
        /*0ee8*/ 	.word	0x000000ff
        /*0eec*/ 	.word	0x00000000
        /*0ef0*/ 	.short	0x010a
        /*0ef2*/ 	.byte	0x08
	.zero		1


	//   ....[19]....
        /*0ef4*/ 	.word	0x00004560
        /*0ef8*/ 	.word	0x000000e5
        /*0efc*/ 	.word	0x00000000
        /*0f00*/ 	.short	0x0101
        /*0f02*/ 	.byte	0x3f
	.zero		1


	//   ....[20]....
        /*0f04*/ 	.word	0x00005620
        /*0f08*/ 	.word	0x000000e3
        /*0f0c*/ 	.word	0x00000000
        /*0f10*/ 	.short	0x0101
        /*0f12*/ 	.byte	0x1e
	.zero		1


	//   ....[21]....
        /*0f14*/ 	.word	0x00005790
        /*0f18*/ 	.word	0x00000018
        /*0f1c*/ 	.word	0x00000000
        /*0f20*/ 	.short	0x0101
        /*0f22*/ 	.byte	0x3f
	.zero		1


	//   ....[22]....
        /*0f24*/ 	.word	0x00005810
        /*0f28*/ 	.word	0x000000ff
        /*0f2c*/ 	.word	0x00000008
        /*0f30*/ 	.short	0x010a
        /*0f32*/ 	.byte	0x13
	.zero		1


	//   ....[23]....
        /*0f34*/ 	.word	0x0000e990
        /*0f38*/ 	.word	0x00000000
        /*0f3c*/ 	.word	0x00000000
        /*0f40*/ 	.short	0x0101
        /*0f42*/ 	.byte	0x1e
	.zero		1


	//   ....[24]....
        /*0f44*/ 	.word	0x0000f4e0
        /*0f48*/ 	.word	0x0000000c
        /*0f4c*/ 	.word	0x00000020
        /*0f50*/ 	.short	0x010a
        /*0f52*/ 	.byte	0x3f
	.zero		1


	//   ....[25]....
        /*0f54*/ 	.word	0x0000f8c0
        /*0f58*/ 	.word	0x00000003
        /*0f5c*/ 	.word	0x00000078
        /*0f60*/ 	.short	0x0101
        /*0f62*/ 	.byte	0x3f
	.zero		1


	//   ....[26]....
        /*0f64*/ 	.word	0x000100e0
        /*0f68*/ 	.word	0x00000007
        /*0f6c*/ 	.word	0x00000000
        /*0f70*/ 	.short	0x010a
        /*0f72*/ 	.byte	0x3f
	.zero		1


	//   ....[27]....
        /*0f74*/ 	.word	0x00010160
        /*0f78*/ 	.word	0x00000009
        /*0f7c*/ 	.word	0x00000000
        /*0f80*/ 	.short	0x010a
        /*0f82*/ 	.byte	0x3f
	.zero		1


	//   ....[28]....
        /*0f84*/ 	.word	0x000101f0
        /*0f88*/ 	.word	0x00000006
        /*0f8c*/ 	.word	0x00000000
        /*0f90*/ 	.short	0x010a
        /*0f92*/ 	.byte	0x3f
	.zero		1


	//   ....[29]....
        /*0f94*/ 	.word	0x00010280
        /*0f98*/ 	.word	0x00000003
        /*0f9c*/ 	.word	0x00000000
        /*0fa0*/ 	.short	0x010a
        /*0fa2*/ 	.byte	0x3f
	.zero		1


	//   ....[30]....
        /*0fa4*/ 	.word	0x000102f0
        /*0fa8*/ 	.word	0x00000003
        /*0fac*/ 	.word	0xfffffff8
        /*0fb0*/ 	.short	0x010a
        /*0fb2*/ 	.byte	0x3f
	.zero		1


	//   ....[31]....
        /*0fb4*/ 	.word	0x00010350
        /*0fb8*/ 	.word	0x00000003
        /*0fbc*/ 	.word	0x00000000
        /*0fc0*/ 	.short	0x010a
        /*0fc2*/ 	.byte	0x3f
	.zero		1


	//   ....[32]....
        /*0fc4*/ 	.word	0x000103c0
        /*0fc8*/ 	.word	0x00000000
        /*0fcc*/ 	.word	0x00000000
        /*0fd0*/ 	.short	0x010a
        /*0fd2*/ 	.byte	0x3f
	.zero		1


	//   ....[33]....
        /*0fd4*/ 	.word	0x00010430
        /*0fd8*/ 	.word	0x00000019
        /*0fdc*/ 	.word	0x00000008
        /*0fe0*/ 	.short	0x010a
        /*0fe2*/ 	.byte	0x3f
	.zero		1


	//   ....[34]....
        /*0fe4*/ 	.word	0x00010500
        /*0fe8*/ 	.word	0x0000000c
        /*0fec*/ 	.word	0x00000020
        /*0ff0*/ 	.short	0x010a
        /*0ff2*/ 	.byte	0x3f
	.zero		1


	//   ....[35]....
        /*0ff4*/ 	.word	0x000105e0
        /*0ff8*/ 	.word	0x00000007
        /*0ffc*/ 	.word	0x00000000
        /*1000*/ 	.short	0x010a
        /*1002*/ 	.byte	0x3f
	.zero		1


	//   ....[36]....
        /*1004*/ 	.word	0x00010630
        /*1008*/ 	.word	0x00000009
        /*100c*/ 	.word	0x00000000
        /*1010*/ 	.short	0x010a
        /*1012*/ 	.byte	0x3f
	.zero		1


	//   ....[37]....
        /*1014*/ 	.word	0x00010680
        /*1018*/ 	.word	0x00000006
        /*101c*/ 	.word	0x00000000
        /*1020*/ 	.short	0x010a
        /*1022*/ 	.byte	0x3f
	.zero		1


	//----- nvinfo : EIATTR_NUM_MBARRIERS
	.align		4
.L_30:
        /*1024*/ 	.byte	0x03, 0x38
        /*1026*/ 	.short	0x000e


	//----- nvinfo : EIATTR_EXIT_INSTR_OFFSETS
	.align		4
        /*1028*/ 	.byte	0x04, 0x1c
        /*102a*/ 	.short	(.L_32 - .L_31)


	//   ....[0]....
.L_31:
        /*102c*/ 	.word	0x00001540


	//   ....[1]....
        /*1030*/ 	.word	0x000015a0


	//   ....[2]....
        /*1034*/ 	.word	0x0000f1a0


	//   ....[3]....
        /*1038*/ 	.word	0x0000f1d0


	//   ....[4]....
        /*103c*/ 	.word	0x000102d0


	//----- nvinfo : EIATTR_MAX_THREADS
	.align		4
.L_32:
        /*1040*/ 	.byte	0x04, 0x05
        /*1042*/ 	.short	(.L_34 - .L_33)
.L_33:
        /*1044*/ 	.word	0x00000180
        /*1048*/ 	.word	0x00000001
        /*104c*/ 	.word	0x00000001


	//----- nvinfo : EIATTR_CRS_STACK_SIZE
	.align		4
.L_34:
        /*1050*/ 	.byte	0x04, 0x1e
        /*1052*/ 	.short	(.L_36 - .L_35)
.L_35:
        /*1054*/ 	.word	0x00000000


	//----- nvinfo : EIATTR_CBANK_PARAM_SIZE
	.align		4
.L_36:
        /*1058*/ 	.byte	0x03, 0x19
        /*105a*/ 	.short	0x0470


	//----- nvinfo : EIATTR_PARAM_CBANK
	.align		4
        /*105c*/ 	.byte	0x04, 0x0a
        /*105e*/ 	.short	(.L_38 - .L_37)
	.align		4
.L_37:
        /*1060*/ 	.word	index@(.nv.constant0._ZN7cutlass13device_kernelINS_4gemm6kernel13GemmUniversalIN4cute5tupleIJiiiiEEENS1_10collective13CollectiveMmaINS1_37MainloopSm90TmaGmmaWarpSpecializedFP8ILi4ENS5_IJNS4_1CILi2EEENSA_ILi1EEESC_EEENS1_32KernelTmaWarpSpecializedPingpongEEENS5_IJNSA_ILi64EEENSA_ILi256EEESG_EEENS_12float_e4m3_tENS5_IJlSC_lEEESJ_SK_NS4_8TiledMMAINS4_8MMA_AtomIJNS4_4SM904GMMA31MMA_64x256x32_F32E4M3E4M3_SS_TNILNSO_7ScaleInE1ELSQ_1EEEEEENS4_6LayoutINS5_IJSC_SC_SC_EEENS5_IJNSA_ILi0EEESV_SV_EEEEENS5_IJNS4_10UnderscoreESY_SY_EEEEENS4_13SM90_TMA_LOADENS4_14ComposedLayoutINS4_7SwizzleILi2ELi4ELi3EEENS4_18smem_ptr_flag_bitsILi8EEENST_INS5_IJNSA_ILi8EEESG_EEENS5_IJSG_SC_EEEEEEEvNS4_8identityENS4_23SM90_TMA_LOAD_MULTICASTES1B_vS1C_EENS_8epilogue10collective6detail29Sm90TmaWarpSpecializedAdapterINS1G_15DefaultEpilogueISJ_SK_SK_NS1F_6thread17LinearCombinationISJ_Li1EffLNS1K_9ScaleType4KindE0ELNS_15FloatRoundStyleE2ESJ_EENS1_15EpilogueDefaultEEEEEvvEEEEvNT_6ParamsE)
        /*1064*/ 	.short	0x0210
        /*1066*/ 	.short	0x0470


	//----- nvinfo : EIATTR_SW_WAR
	.align		4
.L_38:
        /*1068*/ 	.byte	0x04, 0x36
        /*106a*/ 	.short	(.L_40 - .L_39)
.L_39:
        /*106c*/ 	.word	0x00000008
.L_40:


//--------------------- .nv.callgraph             --------------------------
	.section	.nv.callgraph,"",@"SHT_CUDA_CALLGRAPH"
	.align	4
	.sectionentsize	8
	.align		4
        /*0000*/ 	.word	0x00000000
	.align		4
        /*0004*/ 	.word	0xffffffff
	.align		4
        /*0008*/ 	.word	0x00000000
	.align		4
        /*000c*/ 	.word	0xfffffffe
	.align		4
        /*0010*/ 	.word	0x00000000
	.align		4
        /*0014*/ 	.word	0xfffffffd
	.align		4
        /*0018*/ 	.word	0x00000000
	.align		4
        /*001c*/ 	.word	0xfffffffc


//--------------------- .nv.constant4             --------------------------
	.section	.nv.constant4,"a",@progbits
	.align	8
	.align		8
.nv.constant4:
        /*0000*/ 	.dword	_ZN39_INTERNAL_8ff76525_4_k_cu_d2dde030_38894cuda3std3__45__cpo5beginE
	.align		8
        /*0008*/ 	.dword	_ZN39_INTERNAL_8ff76525_4_k_cu_d2dde030_38894cuda3std3__45__cpo3endE
	.align		8
        /*0010*/ 	.dword	_ZN39_INTERNAL_8ff76525_4_k_cu_d2dde030_38894cuda3std3__45__cpo6cbeginE
	.align		8
        /*0018*/ 	.dword	_ZN39_INTERNAL_8ff76525_4_k_cu_d2dde030_38894cuda3std3__45__cpo4cendE
	.align		8
        /*0020*/ 	.dword	_ZN39_INTERNAL_8ff76525_4_k_cu_d2dde030_38894cuda3std3__441_GLOBAL__N__8ff76525_4_k_cu_d2dde030_38896ignoreE
	.align		8
        /*0028*/ 	.dword	_ZN39_INTERNAL_8ff76525_4_k_cu_d2dde030_38894cuda3std3__419piecewise_constructE
	.align		8
        /*0030*/ 	.dword	_ZN39_INTERNAL_8ff76525_4_k_cu_d2dde030_38894cuda3std3__48in_placeE
	.align		8
        /*0038*/ 	.dword	_ZN39_INTERNAL_8ff76525_4_k_cu_d2dde030_38894cuda3std6ranges3__45__cpo4swapE
	.align		8
        /*0040*/ 	.dword	_ZN39_INTERNAL_8ff76525_4_k_cu_d2dde030_38894cuda3std6ranges3__45__cpo9iter_moveE
	.align		8
        /*0048*/ 	.dword	_ZN39_INTERNAL_8ff76525_4_k_cu_d2dde030_38894cute7productE
	.align		8
        /*0050*/ 	.dword	_ZN39_INTERNAL_8ff76525_4_k_cu_d2dde030_38894cute1_E


//--------------------- .text._ZN7cutlass13device_kernelINS_4gemm6kernel13GemmUniversalIN4cute5tupleIJiiiiEEENS1_10collective13CollectiveMmaINS1_37MainloopSm90TmaGmmaWarpSpecializedFP8ILi4ENS5_IJNS4_1CILi2EEENSA_ILi1EEESC_EEENS1_32KernelTmaWarpSpecializedPingpongEEENS5_IJNSA_ILi64EEENSA_ILi256EEESG_EEENS_12float_e4m3_tENS5_IJlSC_lEEESJ_SK_NS4_8TiledMMAINS4_8MMA_AtomIJNS4_4SM904GMMA31MMA_64x256x32_F32E4M3E4M3_SS_TNILNSO_7ScaleInE1ELSQ_1EEEEEENS4_6LayoutINS5_IJSC_SC_SC_EEENS5_IJNSA_ILi0EEESV_SV_EEEEENS5_IJNS4_10UnderscoreESY_SY_EEEEENS4_13SM90_TMA_LOADENS4_14ComposedLayoutINS4_7SwizzleILi2ELi4ELi3EEENS4_18smem_ptr_flag_bitsILi8EEENST_INS5_IJNSA_ILi8EEESG_EEENS5_IJSG_SC_EEEEEEEvNS4_8identityENS4_23SM90_TMA_LOAD_MULTICASTES1B_vS1C_EENS_8epilogue10collective6detail29Sm90TmaWarpSpecializedAdapterINS1G_15DefaultEpilogueISJ_SK_SK_NS1F_6thread17LinearCombinationISJ_Li1EffLNS1K_9ScaleType4KindE0ELNS_15FloatRoundStyleE2ESJ_EENS1_15EpilogueDefaultEEEEEvvEEEEvNT_6ParamsE --------------------------
	.section	.text._ZN7cutlass13device_kernelINS_4gemm6kernel13GemmUniversalIN4cute5tupleIJiiiiEEENS1_10collective13CollectiveMmaINS1_37MainloopSm90TmaGmmaWarpSpecializedFP8ILi4ENS5_IJNS4_1CILi2EEENSA_ILi1EEESC_EEENS1_32KernelTmaWarpSpecializedPingpongEEENS5_IJNSA_ILi64EEENSA_ILi256EEESG_EEENS_12float_e4m3_tENS5_IJlSC_lEEESJ_SK_NS4_8TiledMMAINS4_8MMA_AtomIJNS4_4SM904GMMA31MMA_64x256x32_F32E4M3E4M3_SS_TNILNSO_7ScaleInE1ELSQ_1EEEEEENS4_6LayoutINS5_IJSC_SC_SC_EEENS5_IJNSA_ILi0EEESV_SV_EEEEENS5_IJNS4_10UnderscoreESY_SY_EEEEENS4_13SM90_TMA_LOADENS4_14ComposedLayoutINS4_7SwizzleILi2ELi4ELi3EEENS4_18smem_ptr_flag_bitsILi8EEENST_INS5_IJNSA_ILi8EEESG_EEENS5_IJSG_SC_EEEEEEEvNS4_8identityENS4_23SM90_TMA_LOAD_MULTICASTES1B_vS1C_EENS_8epilogue10collective6detail29Sm90TmaWarpSpecializedAdapterINS1G_15DefaultEpilogueISJ_SK_SK_NS1F_6thread17LinearCombinationISJ_Li1EffLNS1K_9ScaleType4KindE0ELNS_15FloatRoundStyleE2ESJ_EENS1_15EpilogueDefaultEEEEEvvEEEEvNT_6ParamsE,"ax",@progbits
	.align	128
.text._ZN7cutlass13device_kernelINS_4gemm6kernel13GemmUniversalIN4cute5tupleIJiiiiEEENS1_10collective13CollectiveMmaINS1_37MainloopSm90TmaGmmaWarpSpecializedFP8ILi4ENS5_IJNS4_1CILi2EEENSA_ILi1EEESC_EEENS1_32KernelTmaWarpSpecializedPingpongEEENS5_IJNSA_ILi64EEENSA_ILi256EEESG_EEENS_12float_e4m3_tENS5_IJlSC_lEEESJ_SK_NS4_8TiledMMAINS4_8MMA_AtomIJNS4_4SM904GMMA31MMA_64x256x32_F32E4M3E4M3_SS_TNILNSO_7ScaleInE1ELSQ_1EEEEEENS4_6LayoutINS5_IJSC_SC_SC_EEENS5_IJNSA_ILi0EEESV_SV_EEEEENS5_IJNS4_10UnderscoreESY_SY_EEEEENS4_13SM90_TMA_LOADENS4_14ComposedLayoutINS4_7SwizzleILi2ELi4ELi3EEENS4_18smem_ptr_flag_bitsILi8EEENST_INS5_IJNSA_ILi8EEESG_EEENS5_IJSG_SC_EEEEEEEvNS4_8identityENS4_23SM90_TMA_LOAD_MULTICASTES1B_vS1C_EENS_8epilogue10collective6detail29Sm90TmaWarpSpecializedAdapterINS1G_15DefaultEpilogueISJ_SK_SK_NS1F_6thread17LinearCombinationISJ_Li1EffLNS1K_9ScaleType4KindE0ELNS_15FloatRoundStyleE2ESJ_EENS1_15EpilogueDefaultEEEEEvvEEEEvNT_6ParamsE:
        .type           _ZN7cutlass13device_kernelINS_4gemm6kernel13GemmUniversalIN4cute5tupleIJiiiiEEENS1_10collective13CollectiveMmaINS1_37MainloopSm90TmaGmmaWarpSpecializedFP8ILi4ENS5_IJNS4_1CILi2EEENSA_ILi1EEESC_EEENS1_32KernelTmaWarpSpecializedPingpongEEENS5_IJNSA_ILi64EEENSA_ILi256EEESG_EEENS_12float_e4m3_tENS5_IJlSC_lEEESJ_SK_NS4_8TiledMMAINS4_8MMA_AtomIJNS4_4SM904GMMA31MMA_64x256x32_F32E4M3E4M3_SS_TNILNSO_7ScaleInE1ELSQ_1EEEEEENS4_6LayoutINS5_IJSC_SC_SC_EEENS5_IJNSA_ILi0EEESV_SV_EEEEENS5_IJNS4_10UnderscoreESY_SY_EEEEENS4_13SM90_TMA_LOADENS4_14ComposedLayoutINS4_7SwizzleILi2ELi4ELi3EEENS4_18smem_ptr_flag_bitsILi8EEENST_INS5_IJNSA_ILi8EEESG_EEENS5_IJSG_SC_EEEEEEEvNS4_8identityENS4_23SM90_TMA_LOAD_MULTICASTES1B_vS1C_EENS_8epilogue10collective6detail29Sm90TmaWarpSpecializedAdapterINS1G_15DefaultEpilogueISJ_SK_SK_NS1F_6thread17LinearCombinationISJ_Li1EffLNS1K_9ScaleType4KindE0ELNS_15FloatRoundStyleE2ESJ_EENS1_15EpilogueDefaultEEEEEvvEEEEvNT_6ParamsE,@function
        .size           _ZN7cutlass13device_kernelINS_4gemm6kernel13GemmUniversalIN4cute5tupleIJiiiiEEENS1_10collective13CollectiveMmaINS1_37MainloopSm90TmaGmmaWarpSpecializedFP8ILi4ENS5_IJNS4_1CILi2EEENSA_ILi1EEESC_EEENS1_32KernelTmaWarpSpecializedPingpongEEENS5_IJNSA_ILi64EEENSA_ILi256EEESG_EEENS_12float_e4m3_tENS5_IJlSC_lEEESJ_SK_NS4_8TiledMMAINS4_8MMA_AtomIJNS4_4SM904GMMA31MMA_64x256x32_F32E4M3E4M3_SS_TNILNSO_7ScaleInE1ELSQ_1EEEEEENS4_6LayoutINS5_IJSC_SC_SC_EEENS5_IJNSA_ILi0EEESV_SV_EEEEENS5_IJNS4_10UnderscoreESY_SY_EEEEENS4_13SM90_TMA_LOADENS4_14ComposedLayoutINS4_7SwizzleILi2ELi4ELi3EEENS4_18smem_ptr_flag_bitsILi8EEENST_INS5_IJNSA_ILi8EEESG_EEENS5_IJSG_SC_EEEEEEEvNS4_8identityENS4_23SM90_TMA_LOAD_MULTICASTES1B_vS1C_EENS_8epilogue10collective6detail29Sm90TmaWarpSpecializedAdapterINS1G_15DefaultEpilogueISJ_SK_SK_NS1F_6thread17LinearCombinationISJ_Li1EffLNS1K_9ScaleType4KindE0ELNS_15FloatRoundStyleE2ESJ_EENS1_15EpilogueDefaultEEEEEvvEEEEvNT_6ParamsE,(.L_x_335 - _ZN7cutlass13device_kernelINS_4gemm6kernel13GemmUniversalIN4cute5tupleIJiiiiEEENS1_10collective13CollectiveMmaINS1_37MainloopSm90TmaGmmaWarpSpecializedFP8ILi4ENS5_IJNS4_1CILi2EEENSA_ILi1EEESC_EEENS1_32KernelTmaWarpSpecializedPingpongEEENS5_IJNSA_ILi64EEENSA_ILi256EEESG_EEENS_12float_e4m3_tENS5_IJlSC_lEEESJ_SK_NS4_8TiledMMAINS4_8MMA_AtomIJNS4_4SM904GMMA31MMA_64x256x32_F32E4M3E4M3_SS_TNILNSO_7ScaleInE1ELSQ_1EEEEEENS4_6LayoutINS5_IJSC_SC_SC_EEENS5_IJNSA_ILi0EEESV_SV_EEEEENS5_IJNS4_10UnderscoreESY_SY_EEEEENS4_13SM90_TMA_LOADENS4_14ComposedLayoutINS4_7SwizzleILi2ELi4ELi3EEENS4_18smem_ptr_flag_bitsILi8EEENST_INS5_IJNSA_ILi8EEESG_EEENS5_IJSG_SC_EEEEEEEvNS4_8identityENS4_23SM90_TMA_LOAD_MULTICASTES1B_vS1C_EENS_8epilogue10collective6detail29Sm90TmaWarpSpecializedAdapterINS1G_15DefaultEpilogueISJ_SK_SK_NS1F_6thread17LinearCombinationISJ_Li1EffLNS1K_9ScaleType4KindE0ELNS_15FloatRoundStyleE2ESJ_EENS1_15EpilogueDefaultEEEEEvvEEEEvNT_6ParamsE)
        .other          _ZN7cutlass13device_kernelINS_4gemm6kernel13GemmUniversalIN4cute5tupleIJiiiiEEENS1_10collective13CollectiveMmaINS1_37MainloopSm90TmaGmmaWarpSpecializedFP8ILi4ENS5_IJNS4_1CILi2EEENSA_ILi1EEESC_EEENS1_32KernelTmaWarpSpecializedPingpongEEENS5_IJNSA_ILi64EEENSA_ILi256EEESG_EEENS_12float_e4m3_tENS5_IJlSC_lEEESJ_SK_NS4_8TiledMMAINS4_8MMA_AtomIJNS4_4SM904GMMA31MMA_64x256x32_F32E4M3E4M3_SS_TNILNSO_7ScaleInE1ELSQ_1EEEEEENS4_6LayoutINS5_IJSC_SC_SC_EEENS5_IJNSA_ILi0EEESV_SV_EEEEENS5_IJNS4_10UnderscoreESY_SY_EEEEENS4_13SM90_TMA_LOADENS4_14ComposedLayoutINS4_7SwizzleILi2ELi4ELi3EEENS4_18smem_ptr_flag_bitsILi8EEENST_INS5_IJNSA_ILi8EEESG_EEENS5_IJSG_SC_EEEEEEEvNS4_8identityENS4_23SM90_TMA_LOAD_MULTICASTES1B_vS1C_EENS_8epilogue10collective6detail29Sm90TmaWarpSpecializedAdapterINS1G_15DefaultEpilogueISJ_SK_SK_NS1F_6thread17LinearCombinationISJ_Li1EffLNS1K_9ScaleType4KindE0ELNS_15FloatRoundStyleE2ESJ_EENS1_15EpilogueDefaultEEEEEvvEEEEvNT_6ParamsE,@"STO_CUDA_ENTRY STV_DEFAULT"
_ZN7cutlass13device_kernelINS_4gemm6kernel13GemmUniversalIN4cute5tupleIJiiiiEEENS1_10collective13CollectiveMmaINS1_37MainloopSm90TmaGmmaWarpSpecializedFP8ILi4ENS5_IJNS4_1CILi2EEENSA_ILi1EEESC_EEENS1_32KernelTmaWarpSpecializedPingpongEEENS5_IJNSA_ILi64EEENSA_ILi256EEESG_EEENS_12float_e4m3_tENS5_IJlSC_lEEESJ_SK_NS4_8TiledMMAINS4_8MMA_AtomIJNS4_4SM904GMMA31MMA_64x256x32_F32E4M3E4M3_SS_TNILNSO_7ScaleInE1ELSQ_1EEEEEENS4_6LayoutINS5_IJSC_SC_SC_EEENS5_IJNSA_ILi0EEESV_SV_EEEEENS5_IJNS4_10UnderscoreESY_SY_EEEEENS4_13SM90_TMA_LOADENS4_14ComposedLayoutINS4_7SwizzleILi2ELi4ELi3EEENS4_18smem_ptr_flag_bitsILi8EEENST_INS5_IJNSA_ILi8EEESG_EEENS5_IJSG_SC_EEEEEEEvNS4_8identityENS4_23SM90_TMA_LOAD_MULTICASTES1B_vS1C_EENS_8epilogue10collective6detail29Sm90TmaWarpSpecializedAdapterINS1G_15DefaultEpilogueISJ_SK_SK_NS1F_6thread17LinearCombinationISJ_Li1EffLNS1K_9ScaleType4KindE0ELNS_15FloatRoundStyleE2ESJ_EENS1_15EpilogueDefaultEEEEEvvEEEEvNT_6ParamsE:
[----:B------:R-:W0:Y:S02]  /*0000*/  LDC R1, c[0x0][0x28] ;  /* 0x00000a00ff017b82 */ /* 0x000e240000000800 */
[----:B0-----:R-:W-:Y:S01]  /*0010*/  VIADD R1, R1, 0xfffffee8 ;  /* 0xfffffee801017836 */ /* 0x001fe20000000000 */
[----:B------:R-:W0:Y:S01]  /*0020*/  S2R R2, SR_TID.X ;  /* 0x0000000000027919 */ /* 0x000e220000002100 */
[----:B------:R-:W-:Y:S01]  /*0030*/  ELECT P0, URZ, PT ;  /* 0x00000000003f782f */ /* 0x000fe20003800000 */
[----:B------:R-:W-:Y:S01]  /*0040*/  BSSY B0, `(.L_x_0) ;  /* 0x0000014000007945 */ /* 0x000fe20003800000 */
[--C-:B0-----:R-:W-:Y:S02]  /*0050*/  SHF.R.U32.HI R0, RZ, 0x5, R2.reuse ;  /* 0x00000005ff007819 */ /* 0x101fe40000011602 */
[----:B------:R-:W-:-:S03]  /*0060*/  SHF.R.U32.HI R4, RZ, 0x7, R2 ;  /* 0x00000007ff047819 */ /* 0x000fc60000011602 */
[----:B------:R-:W0:Y:S02]  /*0070*/  SHFL.IDX PT, R3, R0, RZ, 0x1f ;  /* 0x00001fff00037589 */ /* 0x000e2400000e0000 */
[----:B0-----:R-:W-:Y:S02]  /*0080*/  R2UR UR6, R3 ;  /* 0x00000000030672ca */ /* 0x001fe400000e0000 */
[----:B------:R0:W1:Y:S11]  /*0090*/  SHFL.IDX PT, R3, R4, RZ, 0x1f ;  /* 0x00001fff04037589 */ /* 0x00007600000e0000 */
[----:B------:R-:W-:-:S02]  /*00a0*/  USHF.R.S32.HI UR4, URZ, 0x1f, UR6 ;  /* 0x0000001f3f047899 */ /* 0x000fc40008011406 */
[----:B------:R-:W-:Y:S02]  /*00b0*/  ISETP.NE.OR P0, PT, RZ, UR6, !P0 ;  /* 0x00000006ff007c0c */ /* 0x000fe4000c705670 */
[----:B------:R-:W-:-:S04]  /*00c0*/  ULEA.HI UR4, UR4, UR6, URZ, 0x2 ;  /* 0x0000000604047291 */ /* 0x000fc8000f8f103f */
[----:B------:R-:W-:-:S04]  /*00d0*/  ULOP3.LUT UR4, UR4, 0xfffffffc, URZ, 0xc0, !UPT ;  /* 0xfffffffc04047892 */ /* 0x000fc8000f8ec03f */
[----:B------:R-:W-:-:S03]  /*00e0*/  UIADD3 UR6, UR6, -UR4, URZ ;  /* 0x8000000406067290 */ /* 0x000fc6000fffe03f */
[----:B01----:R-:W-:Y:S09]  /*00f0*/  @P0 BRA `(.L_x_1) ;  /* 0x0000000000200947 */ /* 0x003ff20003800000 */
[----:B------:R-:W-:Y:S02]  /*0100*/  ULDC.64 UR4, c[0x0][0x198] ;  /* 0x0000660000047ab9 */ /* 0x000fe40000000a00 */
[----:B------:R-:W-:Y:S02]  /*0110*/  UIADD3 UR8, UP0, UR4, 0xf0, URZ ;  /* 0x000000f004087890 */ /* 0x000fe4000ff1e03f */
[----:B------:R-:W-:Y:S02]  /*0120*/  UIADD3 UR4, UP1, UR4, 0x1f0, URZ ;  /* 0x000001f004047890 */ /* 0x000fe4000ff3e03f */
[----:B------:R-:W-:Y:S02]  /*0130*/  UIADD3.X UR9, URZ, UR5, URZ, UP0, !UPT ;  /* 0x000000053f097290 */ /* 0x000fe400087fe43f */
[----:B------:R-:W-:-:S07]  /*0140*/  UIADD3.X UR5, URZ, UR5, URZ, UP1, !UPT ;  /* 0x000000053f057290 */ /* 0x000fce0008ffe43f */
[----:B------:R0:W-:Y:S02]  /*0150*/  UTMACCTL.PF [UR8] ;  /* 0x00000000080079b9 */ /* 0x0001e40008040000 */
[----:B------:R0:W-:Y:S02]  /*0160*/  UTMACCTL.PF [UR4] ;  /* 0x00000000040079b9 */ /* 0x0001e40008040000 */
[----:B0-----:R-:W-:Y:S01]  /*0170*/  NOP ;  /* 0x0000000000007918 */ /* 0x001fe20000000000 */
.L_x_1:
[----:B------:R-:W-:Y:S05]  /*0180*/  BSYNC B0 ;  /* 0x0000000000007941 */ /* 0x000fea0003800000 */
.L_x_0:
[----:B------:R-:W0:Y:S01]  /*0190*/  SHFL.IDX PT, R5, R0, RZ, 0x1f ;  /* 0x00001fff00057589 */ /* 0x000e2200000e0000 */
[----:B------:R-:W-:Y:S01]  /*01a0*/  R2UR UR17, R3 ;  /* 0x00000000031172ca */ /* 0x000fe200000e0000 */
[----:B------:R-:W-:-:S04]  /*01b0*/  UISETP.NE.AND UP0, UPT, UR6, 0x3, UPT ;  /* 0x000000030600788c */ /* 0x000fc8000bf05270 */
[----:B------:R-:W-:-:S08]  /*01c0*/  UISETP.EQ.OR UP0, UPT, UR6, URZ, !UP0 ;  /* 0x0000003f0600728c */ /* 0x000fd0000c702670 */
[----:B------:R-:W-:Y:S02]  /*01d0*/  UIADD3 UR18, UR17, -0x1, URZ ;  /* 0xffffffff11127890 */ /* 0x000fe4000fffe03f */
[----:B------:R-:W-:Y:S02]  /*01e0*/  UISETP.EQ.AND UP0, UPT, UR17, URZ, UP0 ;  /* 0x0000003f1100728c */ /* 0x000fe40008702270 */
[----:B------:R-:W-:Y:S02]  /*01f0*/  UISETP.GE.U32.AND UP1, UPT, UR18, 0x2, UPT ;  /* 0x000000021200788c */ /* 0x000fe4000bf26070 */
[----:B------:R-:W-:Y:S01]  /*0200*/  USEL UR7, URZ, 0x1, !UP0 ;  /* 0x000000013f077887 */ /* 0x000fe2000c000000 */
[----:B0-----:R-:W-:-:S03]  /*0210*/  ISETP.NE.AND P0, PT, R5, RZ, PT ;  /* 0x000000ff0500720c */ /* 0x001fc60003f05270 */
[----:B------:R-:W-:-:S10]  /*0220*/  USEL UR7, UR7, 0x2, UP1 ;  /* 0x0000000207077887 */ /* 0x000fd40008800000 */
[----:B------:R-:W-:Y:S05]  /*0230*/  @P0 BRA `(.L_x_2) ;  /* 0x0000000000580947 */ /* 0x000fea0003800000 */
[----:B------:R-:W0:Y:S01]  /*0240*/  S2UR UR10, SR_CgaCtaId ;  /* 0x00000000000a79c3 */ /* 0x000e220000008800 */
[----:B------:R-:W-:Y:S01]  /*0250*/  UMOV UR4, 0x400 ;  /* 0x0000040000047882 */ /* 0x000fe20000000000 */
[----:B------:R-:W-:Y:S01]  /*0260*/  UMOV UR5, 0x1 ;  /* 0x0000000100057882 */ /* 0x000fe20000000000 */
[----:B------:R-:W-:Y:S01]  /*0270*/  UMOV UR8, 0x2 ;  /* 0x0000000200087882 */ /* 0x000fe20000000000 */
[----:B------:R-:W-:Y:S01]  /*0280*/  ELECT P0, URZ, PT ;  /* 0x00000000003f782f */ /* 0x000fe20003800000 */
[----:B------:R-:W-:-:S04]  /*0290*/  UIADD3 UR8, -UR8, 0x100000, URZ ;  /* 0x0010000008087890 */ /* 0x000fc8000fffe13f */
[----:B------:R-:W-:Y:S02]  /*02a0*/  USHF.L.U32 UR9, UR8, 0xb, URZ ;  /* 0x0000000b08097899 */ /* 0x000fe4000800063f */
[----:B------:R-:W-:Y:S02]  /*02b0*/  USHF.L.U32 UR8, UR8, 0x1, URZ ;  /* 0x0000000108087899 */ /* 0x000fe4000800063f */
[----:B0-----:R-:W-:Y:S02]  /*02c0*/  ULEA UR10, UR10, UR4, 0x18 ;  /* 0x000000040a0a7291 */ /* 0x001fe4000f8ec03f */
[----:B------:R-:W-:-:S04]  /*02d0*/  UIADD3 UR4, -UR5, 0x100000, URZ ;  /* 0x0010000005047890 */ /* 0x000fc8000fffe13f */
[----:B------:R-:W-:Y:S02]  /*02e0*/  USHF.L.U32 UR5, UR4, 0xb, URZ ;  /* 0x0000000b04057899 */ /* 0x000fe4000800063f */
[----:B------:R-:W-:Y:S01]  /*02f0*/  USHF.L.U32 UR4, UR4, 0x1, URZ ;  /* 0x0000000104047899 */ /* 0x000fe2000800063f */
[----:B------:R-:W0:Y:S11]  /*0300*/  FENCE.VIEW.ASYNC.S ;  /* 0x00000000000073c6 */ /* 0x000e360000000000 */
[----:B0-----:R0:W1:Y:S01]  /*0310*/  SYNCS.EXCH.64 URZ, [UR10], UR4 ;  /* 0x000000040a3f75b2 */ /* 0x0010620008000100 */
[----:B------:R0:W2:Y:S01]  /*0320*/  SYNCS.EXCH.64 URZ, [UR10+0x20], UR8 ;  /* 0x000020080a3f75b2 */ /* 0x0000a20008000100 */
[----:B------:R0:W3:Y:S01]  /*0330*/  SYNCS.EXCH.64 URZ, [UR10+0x8], UR4 ;  /* 0x000008040a3f75b2 */ /* 0x0000e20008000100 */
[----:B------:R0:W4:Y:S01]  /*0340*/  SYNCS.EXCH.64 URZ, [UR10+0x28], UR8 ;  /* 0x000028080a3f75b2 */ /* 0x0001220008000100 */
[----:B------:R0:W0:Y:S01]  /*0350*/  SYNCS.EXCH.64 URZ, [UR10+0x10], UR4 ;  /* 0x000010040a3f75b2 */ /* 0x0000220008000100 */
[----:B------:R0:W0:Y:S01]  /*0360*/  SYNCS.EXCH.64 URZ, [UR10+0x30], UR8 ;  /* 0x000030080a3f75b2 */ /* 0x0000220008000100 */
[----:B------:R0:W0:Y:S01]  /*0370*/  SYNCS.EXCH.64 URZ, [UR10+0x18], UR4 ;  /* 0x000018040a3f75b2 */ /* 0x0000220008000100 */
[----:B------:R0:W0:Y:S01]  /*0380*/  SYNCS.EXCH.64 URZ, [UR10+0x38], UR8 ;  /* 0x000038080a3f75b2 */ /* 0x0000220008000100 */
[----:B------:R-:W-:Y:S01]  /*0390*/  NOP ;  /* 0x0000000000007918 */ /* 0x000fe20000000000 */
.L_x_2:
[----:B------:R-:W5:Y:S01]  /*03a0*/  S2UR UR11, SR_CTAID.X ;  /* 0x00000000000b79c3 */ /* 0x000f620000002500 */
[----:B------:R-:W1:Y:S01]  /*03b0*/  SHFL.IDX PT, R8, R0, RZ, 0x1f ;  /* 0x00001fff00087589 */ /* 0x000e6200000e0000 */
[----:B------:R-:W-:Y:S01]  /*03c0*/  SHF.R.S32.HI R3, RZ, 0x1f, R2 ;  /* 0x0000001fff037819 */ /* 0x000fe20000011402 */
[----:B0-----:R-:W-:Y:S01]  /*03d0*/  ULDC UR4, c[0x0][0x150] ;  /* 0x0000540000047ab9 */ /* 0x001fe20000000800 */
[----:B------:R-:W-:Y:S01]  /*03e0*/  ELECT P0, URZ, PT ;  /* 0x00000000003f782f */ /* 0x000fe20003800000 */
[----:B------:R0:W2:Y:S01]  /*03f0*/  SHFL.IDX PT, R9, R0, RZ, 0x1f ;  /* 0x00001fff00097589 */ /* 0x0000a200000e0000 */
[----:B------:R-:W-:Y:S02]  /*0400*/  LEA.HI R3, R3, R2, RZ, 0x7 ;  /* 0x0000000203037211 */ /* 0x000fe400078f38ff */
[----:B------:R-:W-:Y:S01]  /*0410*/  ELECT P1, URZ, PT ;  /* 0x00000000003f782f */ /* 0x000fe20003820000 */
[----:B------:R-:W3:Y:S01]  /*0420*/  S2UR UR9, SR_CTAID.Y ;  /* 0x00000000000979c3 */ /* 0x000ee20000002600 */
[----:B------:R-:W-:Y:S01]  /*0430*/  ULDC UR8, c[0x0][0x144] ;  /* 0x0000510000087ab9 */ /* 0x000fe20000000800 */
[----:B------:R-:W-:Y:S01]  /*0440*/  LOP3.LUT R3, R3, 0xffffff80, RZ, 0xc0, !PT ;  /* 0xffffff8003037812 */ /* 0x000fe200078ec0ff */
[----:B------:R-:W-:Y:S01]  /*0450*/  UMOV UR19, 0x80 ;  /* 0x0000008000137882 */ /* 0x000fe20000000000 */
[----:B------:R-:W-:Y:S01]  /*0460*/  NOP ;  /* 0x0000000000007918 */ /* 0x000fe20000000000 */
[----:B0-----:R-:W-:Y:S01]  /*0470*/  SHF.R.S32.HI R0, RZ, 0x1f, R5 ;  /* 0x0000001fff007819 */ /* 0x001fe20000011405 */
[----:B------:R-:W-:Y:S01]  /*0480*/  NOP ;  /* 0x0000000000007918 */ /* 0x000fe20000000000 */
[----:B------:R-:W-:Y:S01]  /*0490*/  IMAD.IADD R3, R2, 0x1, -R3 ;  /* 0x0000000102037824 */ /* 0x000fe200078e0a03 */
[----:B------:R-:W-:Y:S01]  /*04a0*/  ULDC UR20, c[0x0][0x148] ;  /* 0x0000520000147ab9 */ /* 0x000fe20000000800 */
[----:B------:R-:W-:Y:S01]  /*04b0*/  LEA.HI R0, R0, R5, RZ, 0x2 ;  /* 0x0000000500007211 */ /* 0x000fe200078f10ff */
[----:B------:R-:W0:Y:S01]  /*04c0*/  SHFL.IDX PT, R4, R4, RZ, 0x1f ;  /* 0x00001fff04047589 */ /* 0x000e2200000e0000 */
[----:B------:R-:W-:-:S02]  /*04d0*/  ISETP.NE.AND P2, PT, RZ, UR17, PT ;  /* 0x00000011ff007c0c */ /* 0x000fc4000bf45270 */
[----:B------:R-:W-:Y:S02]  /*04e0*/  SHF.R.S32.HI R6, RZ, 0x1f, R3 ;  /* 0x0000001fff067819 */ /* 0x000fe40000011403 */
[----:B------:R-:W-:Y:S02]  /*04f0*/  LOP3.LUT R0, R0, 0x3ffffffc, RZ, 0xc0, !PT ;  /* 0x3ffffffc00007812 */ /* 0x000fe400078ec0ff */
[----:B-----5:R-:W-:Y:S02]  /*0500*/  I2FP.F32.U32 R10, UR11 ;  /* 0x0000000b000a7c45 */ /* 0x020fe40008201000 */
[----:B------:R-:W-:Y:S01]  /*0510*/  LEA.HI R7, R6, R3, RZ, 0x3 ;  /* 0x0000000306077211 */ /* 0x000fe200078f18ff */
[----:B------:R-:W-:Y:S01]  /*0520*/  IMAD.IADD R0, R5, 0x1, -R0 ;  /* 0x0000000105007824 */ /* 0x000fe200078e0a00 */
[----:B-1----:R-:W-:Y:S01]  /*0530*/  ISETP.NE.OR P0, PT, R8, RZ, !P0 ;  /* 0x000000ff0800720c */ /* 0x002fe20004705670 */
[----:B------:R-:W-:Y:S01]  /*0540*/  FMUL R10, R10, UR4 ;  /* 0x000000040a0a7c20 */ /* 0x000fe20008400000 */
[--C-:B------:R-:W-:Y:S01]  /*0550*/  SHF.R.S32.HI R8, RZ, 0x3, R7.reuse ;  /* 0x00000003ff087819 */ /* 0x100fe20000011407 */
[----:B------:R-:W-:Y:S01]  /*0560*/  ULDC UR4, c[0x0][0x154] ;  /* 0x0000550000047ab9 */ /* 0x000fe20000000800 */
[----:B------:R-:W-:-:S02]  /*0570*/  SHF.R.S32.HI R7, RZ, 0x1f, R7 ;  /* 0x0000001fff077819 */ /* 0x000fc40000011407 */
[----:B--2---:R-:W-:Y:S01]  /*0580*/  ISETP.NE.OR P1, PT, R9, RZ, !P1 ;  /* 0x000000ff0900720c */ /* 0x004fe20004f25670 */
[----:B------:R-:W1:Y:S01]  /*0590*/  F2I.U32.TRUNC.NTZ R10, R10 ;  /* 0x0000000a000a7305 */ /* 0x000e62000020f000 */
[----:B------:R-:W-:Y:S02]  /*05a0*/  LEA.HI R7, R7, R8, RZ, 0x2 ;  /* 0x0000000807077211 */ /* 0x000fe400078f10ff */
[----:B---3--:R-:W-:Y:S02]  /*05b0*/  I2FP.F32.U32 R9, UR9 ;  /* 0x0000000900097c45 */ /* 0x008fe40008201000 */
[----:B------:R-:W-:Y:S01]  /*05c0*/  LOP3.LUT R7, R7, 0xfffffffc, RZ, 0xc0, !PT ;  /* 0xfffffffc07077812 */ /* 0x000fe200078ec0ff */
[----:B------:R-:W-:Y:S02]  /*05d0*/  VOTEU.ALL UP0, P0 ;  /* 0x00000000003f7886 */ /* 0x000fe40000000000 */
[----:B------:R-:W-:Y:S02]  /*05e0*/  FMUL R9, R9, UR4 ;  /* 0x0000000409097c20 */ /* 0x000fe40008400000 */
[----:B------:R-:W-:Y:S01]  /*05f0*/  IMAD.IADD R7, R8, 0x1, -R7 ;  /* 0x0000000108077824 */ /* 0x000fe200078e0a07 */
[----:B------:R-:W2:Y:S01]  /*0600*/  @!UP0 S2UR UR13, SR_CgaCtaId ;  /* 0x00000000000d89c3 */ /* 0x000ea20000008800 */
[----:B------:R-:W-:Y:S01]  /*0610*/  VOTEU.ALL UP1, P1 ;  /* 0x00000000003f7886 */ /* 0x000fe20000820000 */
[----:B------:R-:W-:Y:S01]  /*0620*/  @!UP0 UMOV UR12, 0x400 ;  /* 0x00000400000c8882 */ /* 0x000fe20000000000 */
[----:B------:R-:W-:Y:S01]  /*0630*/  IMAD R0, R0, 0x4, R7 ;  /* 0x0000000400007824 */ /* 0x000fe200078e0207 */
[----:B-1----:R-:W-:Y:S01]  /*0640*/  R2UR UR4, R10 ;  /* 0x000000000a0472ca */ /* 0x002fe200000e0000 */
[----:B------:R-:W1:Y:S01]  /*0650*/  F2I.U32.TRUNC.NTZ R9, R9 ;  /* 0x0000000900097305 */ /* 0x000e62000020f000 */
[----:B------:R-:W-:Y:S01]  /*0660*/  @!UP1 UMOV UR15, 0x400 ;  /* 0x00000400000f9882 */ /* 0x000fe20000000000 */
[C---:B------:R-:W-:Y:S01]  /*0670*/  IMAD.SHL.U32 R5, R0.reuse, 0x4, RZ ;  /* 0x0000000400057824 */ /* 0x040fe200078e00ff */
[----:B------:R-:W3:Y:S01]  /*0680*/  @!UP1 S2UR UR16, SR_CgaCtaId ;  /* 0x00000000001099c3 */ /* 0x000ee20000008800 */
[C---:B------:R-:W-:Y:S01]  /*0690*/  LEA.HI R7, R0.reuse, R0, RZ, 0x1 ;  /* 0x0000000000077211 */ /* 0x040fe200078f08ff */
[----:B------:R-:W-:Y:S01]  /*06a0*/  VOTEU.ALL UP2, P1 ;  /* 0x00000000003f7886 */ /* 0x000fe20000840000 */
[----:B------:R-:W-:Y:S01]  /*06b0*/  VOTEU.ALL UP3, P1 ;  /* 0x00000000003f7886 */ /* 0x000fe20000860000 */
[C---:B------:R-:W-:Y:S01]  /*06c0*/  LOP3.LUT R11, R0.reuse, 0xc, R5, 0x78, !PT ;  /* 0x0000000c000b7812 */ /* 0x040fe200078e7805 */
[----:B------:R-:W-:Y:S01]  /*06d0*/  VOTEU.ALL UP4, P1 ;  /* 0x00000000003f7886 */ /* 0x000fe20000880000 */
[----:B------:R-:W-:Y:S01]  /*06e0*/  LOP3.LUT R7, R7, 0xfffffffe, RZ, 0xc0, !PT ;  /* 0xfffffffe07077812 */ /* 0x000fe200078ec0ff */
[----:B------:R-:W-:Y:S01]  /*06f0*/  VOTEU.ALL UP5, P1 ;  /* 0x00000000003f7886 */ /* 0x000fe200008a0000 */
[----:B------:R-:W5:Y:S01]  /*0700*/  LDC R5, c[0x0][0x140] ;  /* 0x00005000ff057b82 */ /* 0x000f620000000800 */
[----:B------:R-:W-:Y:S01]  /*0710*/  UIADD3 UR4, -UR4, URZ, URZ ;  /* 0x0000003f04047290 */ /* 0x000fe2000fffe13f */
[----:B------:R0:W-:Y:S01]  /*0720*/  STL [R1+0x80], R11 ;  /* 0x0000800b01007387 */ /* 0x0001e20000100800 */
[----:B------:R-:W-:Y:S01]  /*0730*/  IMAD.IADD R7, R0, 0x1, -R7 ;  /* 0x0000000100077824 */ /* 0x000fe200078e0a07 */
[----:B-1----:R-:W-:Y:S01]  /*0740*/  R2UR UR10, R9 ;  /* 0x00000000090a72ca */ /* 0x002fe200000e0000 */
[----:B------:R-:W-:-:S03]  /*0750*/  UIMAD UR8, UR8, UR4, UR11 ;  /* 0x00000004080872a4 */ /* 0x000fc6000f8e020b */
[----:B------:R-:W-:Y:S01]  /*0760*/  UMOV UR4, 0x20 ;  /* 0x0000002000047882 */ /* 0x000fe20000000000 */
[----:B--2---:R-:W-:Y:S02]  /*0770*/  @!UP0 ULEA UR14, UR13, UR12, 0x18 ;  /* 0x0000000c0d0e8291 */ /* 0x004fe4000f8ec03f */
[----:B------:R-:W-:Y:S01]  /*0780*/  ISETP.NE.AND P3, PT, R7, UR8, PT ;  /* 0x0000000807007c0c */ /* 0x000fe2000bf65270 */
[----:B------:R-:W-:-:S04]  /*0790*/  @!UP0 UIADD3 UR4, -UR4, 0x100000, URZ ;  /* 0x0010000004048890 */ /* 0x000fc8000fffe13f */
[----:B------:R-:W-:Y:S02]  /*07a0*/  @!UP0 USHF.L.U32 UR5, UR4, 0xb, URZ ;  /* 0x0000000b04058899 */ /* 0x000fe4000800063f */
[----:B------:R-:W-:Y:S02]  /*07b0*/  @!UP0 USHF.L.U32 UR4, UR4, 0x1, URZ ;  /* 0x0000000104048899 */ /* 0x000fe4000800063f */
[----:B------:R-:W-:-:S04]  /*07c0*/  @!UP1 UIADD3 UR12, -UR19, 0x100000, URZ ;  /* 0x00100000130c9890 */ /* 0x000fc8000fffe13f */
[----:B------:R-:W-:Y:S02]  /*07d0*/  @!UP1 USHF.L.U32 UR13, UR12, 0xb, URZ ;  /* 0x0000000b0c0d9899 */ /* 0x000fe4000800063f */
[----:B------:R-:W-:Y:S01]  /*07e0*/  @!UP1 USHF.L.U32 UR12, UR12, 0x1, URZ ;  /* 0x000000010c0c9899 */ /* 0x000fe2000800063f */
[----:B0-----:R-:W-:Y:S01]  /*07f0*/  R2UR UR19, R4 ;  /* 0x00000000041372ca */ /* 0x001fe200000e0000 */
[----:B---3--:R-:W-:Y:S01]  /*0800*/  @!UP1 ULEA UR15, UR16, UR15, 0x18 ;  /* 0x0000000f100f9291 */ /* 0x008fe2000f8ec03f */
[----:B------:R-:W-:Y:S01]  /*0810*/  VOTEU.ALL UP0, P0 ;  /* 0x00000000003f7886 */ /* 0x000fe20000000000 */
[----:B------:R-:W-:Y:S01]  /*0820*/  VOTEU.ALL UP1, P0 ;  /* 0x00000000003f7886 */ /* 0x000fe20000020000 */
[----:B------:R-:W-:Y:S01]  /*0830*/  UIADD3 UR10, -UR10, URZ, URZ ;  /* 0x0000003f0a0a7290 */ /* 0x000fe2000fffe13f */
[----:B------:R-:W-:Y:S01]  /*0840*/  LOP3.LUT P0, RZ, R3, 0x7, RZ, 0xc0, !PT ;  /* 0x0000000703ff7812 */ /* 0x000fe2000780c0ff */
[----:B------:R-:W0:Y:S02]  /*0850*/  FENCE.VIEW.ASYNC.S ;  /* 0x00000000000073c6 */ /* 0x000e240000000000 */
[----:B0-----:R-:W0:Y:S01]  /*0860*/  @!UP0 SYNCS.EXCH.64 URZ, [UR14+0x70], UR4 ;  /* 0x000070040e3f85b2 */ /* 0x001e220008000100 */
[----:B------:R-:W-:-:S02]  /*0870*/  @P3 LEA.HI R0, R11, R11, RZ, 0x1 ;  /* 0x0000000b0b003211 */ /* 0x000fc400078f08ff */
[----:B------:R-:W-:Y:S02]  /*0880*/  ISETP.LT.U32.AND P0, PT, R11, 0x2, !P0 ;  /* 0x000000020b00780c */ /* 0x000fe40004701070 */
[----:B------:R-:W-:Y:S02]  /*0890*/  @P3 SHF.R.S32.HI R0, RZ, 0x1, R0 ;  /* 0x00000001ff003819 */ /* 0x000fe40000011400 */
[----:B-----5:R-:W-:Y:S02]  /*08a0*/  ISETP.EQ.U32.AND P1, PT, R5, 0x1, PT ;  /* 0x000000010500780c */ /* 0x020fe40003f22070 */
[----:B------:R-:W-:Y:S01]  /*08b0*/  SEL R5, RZ, 0x1, !P0 ;  /* 0x00000001ff057807 */ /* 0x000fe20004000000 */
[----:B------:R1:W2:Y:S01]  /*08c0*/  @!UP1 SYNCS.EXCH.64 URZ, [UR14+0x78], UR4 ;  /* 0x000078040e3f95b2 */ /* 0x0002a20008000100 */
[----:B------:R-:W-:Y:S01]  /*08d0*/  NOP ;  /* 0x0000000000007918 */ /* 0x000fe20000000000 */
[----:B-1----:R-:W-:Y:S01]  /*08e0*/  UIMAD UR4, UR20, UR10, UR9 ;  /* 0x0000000a140472a4 */ /* 0x002fe2000f8e0209 */
[----:B------:R1:W3:Y:S05]  /*08f0*/  @!UP2 SYNCS.EXCH.64 URZ, [UR15+0x50], UR12 ;  /* 0x0000500c0f3fa5b2 */ /* 0x0002ea0008000100 */
[----:B------:R-:W-:Y:S01]  /*0900*/  @P3 ISETP.NE.AND P4, PT, R0, UR4, PT ;  /* 0x0000000400003c0c */ /* 0x000fe2000bf85270 */
[----:B------:R-:W-:-:S03]  /*0910*/  IMAD.MOV.U32 R0, RZ, RZ, 0x1 ;  /* 0x00000001ff007424 */ /* 0x000fc600078e00ff */
[----:B------:R-:W-:-:S04]  /*0920*/  @P3 SEL R0, RZ, 0x1, P4 ;  /* 0x00000001ff003807 */ /* 0x000fc80002000000 */
[----:B------:R-:W-:-:S05]  /*0930*/  LOP3.LUT R0, R0, R5, RZ, 0xc0, !PT ;  /* 0x0000000500007212 */ /* 0x000fca00078ec0ff */
[----:B------:R1:W-:Y:S01]  /*0940*/  STL [R1+0x78], R0 ;  /* 0x0000780001007387 */ /* 0x0003e20000100800 */
[----:B------:R1:W0:Y:S01]  /*0950*/  @!UP3 SYNCS.EXCH.64 URZ, [UR15+0x58], UR12 ;  /* 0x0000580c0f3fb5b2 */ /* 0x0002220008000100 */
[----:B------:R1:W0:Y:S01]  /*0960*/  @!UP4 SYNCS.EXCH.64 URZ, [UR15+0x60], UR12 ;  /* 0x0000600c0f3fc5b2 */ /* 0x0002220008000100 */
[----:B------:R1:W0:Y:S01]  /*0970*/  @!UP5 SYNCS.EXCH.64 URZ, [UR15+0x68], UR12 ;  /* 0x0000680c0f3fd5b2 */ /* 0x0002220008000100 */
[----:B------:R-:W-:Y:S01]  /*0980*/  NOP ;  /* 0x0000000000007918 */ /* 0x000fe20000000000 */
[----:B--2---:R-:W-:Y:S05]  /*0990*/  @!P1 BRA `(.L_x_3) ;  /* 0x0000000000089947 */ /* 0x004fea0003800000 */
[----:B0--34-:R-:W-:Y:S01]  /*09a0*/  UCGABAR_ARV ;  /* 0x00000000000079c7 */ /* 0x019fe20008000000 */
[----:B------:R-:W-:Y:S05]  /*09b0*/  BRA `(.L_x_4) ;  /* 0x0000000000047947 */ /* 0x000fea0003800000 */
.L_x_3:
[----:B0--34-:R-:W-:Y:S01]  /*09c0*/  NOP ;  /* 0x0000000000007918 */ /* 0x019fe20000000000 */
.L_x_4:
[----:B------:R-:W-:Y:S01]  /*09d0*/  ULDC.64 UR4, c[0x0][0x598] ;  /* 0x0001660000047ab9 */ /* 0x000fe20000000a00 */
[----:B------:R-:W-:Y:S01]  /*09e0*/  ULDC.64 UR22, c[0x0][0x208] ;  /* 0x0000820000167ab9 */ /* 0x000fe20000000a00 */
[----:B------:R-:W-:-:S04]  /*09f0*/  ISETP.NE.U32.AND P0, PT, RZ, UR4, PT ;  /* 0x00000004ff007c0c */ /* 0x000fc8000bf05070 */
[----:B------:R-:W-:-:S13]  /*0a00*/  ISETP.NE.AND.EX P0, PT, RZ, UR5, PT, P0 ;  /* 0x00000005ff007c0c */ /* 0x000fda000bf05300 */
[----:B------:R-:W-:Y:S05]  /*0a10*/  @!P0 BRA `(.L_x_5) ;  /* 0x0000000000208947 */ /* 0x000fea0003800000 */
[----:B------:R-:W0:Y:S02]  /*0a20*/  LDC.64 R4, c[0x0][0x598] ;  /* 0x00016600ff047b82 */ /* 0x000e240000000a00 */
[----:B0-----:R-:W2:Y:S02]  /*0a30*/  LDG.E.64 R4, desc[UR22][R4.64] ;  /* 0x0000001604047981 */ /* 0x001ea4000c1e1b00 */
[----:B--2---:R-:W-:-:S04]  /*0a40*/  ISETP.NE.U32.AND P0, PT, R4, RZ, PT ;  /* 0x000000ff0400720c */ /* 0x004fc80003f05070 */
[----:B------:R-:W-:-:S13]  /*0a50*/  ISETP.NE.AND.EX P0, PT, R5, RZ, PT, P0 ;  /* 0x000000ff0500720c */ /* 0x000fda0003f05300 */
[----:B------:R-:W-:Y:S05]  /*0a60*/  @!P0 BRA `(.L_x_5) ;  /* 0x00000000000c8947 */ /* 0x000fea0003800000 */
[----:B------:R-:W2:Y:S02]  /*0a70*/  LD.E R4, desc[UR22][R4.64] ;  /* 0x0000001604047980 */ /* 0x000ea4000c101900 */
[----:B--2---:R-:W-:Y:S01]  /*0a80*/  R2UR UR26, R4 ;  /* 0x00000000041a72ca */ /* 0x004fe200000e0000 */
[----:B------:R-:W-:-:S14]  /*0a90*/  BRA `(.L_x_6) ;  /* 0x0000000000247947 */ /* 0x000fdc0003800000 */
.L_x_5:
[----:B------:R-:W-:Y:S02]  /*0aa0*/  ULDC.64 UR4, c[0x0][0x588] ;  /* 0x0001620000047ab9 */ /* 0x000fe40000000a00 */
[----:B------:R-:W-:-:S04]  /*0ab0*/  ISETP.NE.U32.AND P0, PT, RZ, UR4, PT ;  /* 0x00000004ff007c0c */ /* 0x000fc8000bf05070 */
[----:B------:R-:W-:-:S13]  /*0ac0*/  ISETP.NE.AND.EX P0, PT, RZ, UR5, PT, P0 ;  /* 0x00000005ff007c0c */ /* 0x000fda000bf05300 */
[----:B------:R-:W-:Y:S05]  /*0ad0*/  @!P0 BRA `(.L_x_7) ;  /* 0x0000000000108947 */ /* 0x000fea0003800000 */
[----:B------:R-:W0:Y:S02]  /*0ae0*/  LDC.64 R4, c[0x0][0x588] ;  /* 0x00016200ff047b82 */ /* 0x000e240000000a00 */
[----:B0-----:R-:W2:Y:S02]  /*0af0*/  LDG.E R4, desc[UR22][R4.64] ;  /* 0x0000001604047981 */ /* 0x001ea4000c1e1900 */
[----:B--2---:R-:W-:Y:S01]  /*0b00*/  R2UR UR26, R4 ;  /* 0x00000000041a72ca */ /* 0x004fe200000e0000 */
[----:B------:R-:W-:-:S14]  /*0b10*/  BRA `(.L_x_6) ;  /* 0x0000000000047947 */ /* 0x000fdc0003800000 */
.L_x_7:
[----:B------:R-:W-:-:S05]  /*0b20*/  ULDC UR26, c[0x0][0x580] ;  /* 0x00016000001a7ab9 */ /* 0x000fca0000000800 */
.L_x_6:
[----:B------:R-:W-:Y:S02]  /*0b30*/  ULDC.64 UR4, c[0x0][0x5a0] ;  /* 0x0001680000047ab9 */ /* 0x000fe40000000a00 */
        /* <DEDUP_REMOVED lines=11> */
.L_x_8:
        /* <DEDUP_REMOVED lines=8> */
.L_x_10:
[----:B------:R-:W-:-:S05]  /*0c70*/  ULDC UR27, c[0x0][0x584] ;  /* 0x00016100001b7ab9 */ /* 0x000fca0000000800 */
.L_x_9:
[----:B------:R-:W-:Y:S01]  /*0c80*/  ULDC UR4, c[0x0][0x65c] ;  /* 0x0001970000047ab9 */ /* 0x000fe20000000800 */
[----:B------:R-:W0:Y:S01]  /*0c90*/  LDC.64 R4, c[0x0][0x650] ;  /* 0x00019400ff047b82 */ /* 0x000e220000000a00 */
[----:B------:R-:W-:Y:S01]  /*0ca0*/  UISETP.NE.AND UP2, UPT, UR4, 0x1, UPT ;  /* 0x000000010400788c */ /* 0x000fe2000bf45270 */
[----:B------:R-:W-:Y:S01]  /*0cb0*/  IMAD.MOV.U32 R7, RZ, RZ, -0x1 ;  /* 0xffffffffff077424 */ /* 0x000fe200078e00ff */
[----:B------:R-:W-:-:S09]  /*0cc0*/  UISETP.NE.AND UP0, UPT, UR17, 0x2, UPT ;  /* 0x000000021100788c */ /* 0x000fd2000bf05270 */
[----:B------:R-:W-:Y:S01]  /*0cd0*/  @UP2 ULDC UR14, c[0x0][0x10] ;  /* 0x00000400000e2ab9 */ /* 0x000fe20000000800 */
[----:B------:R-:W-:Y:S01]  /*0ce0*/  @UP2 UMOV UR4, UR9 ;  /* 0x0000000900042c82 */ /* 0x000fe20008000000 */
[----:B------:R-:W-:Y:S01]  /*0cf0*/  @UP2 UMOV UR5, URZ ;  /* 0x0000003f00052c82 */ /* 0x000fe20008000000 */
[----:B------:R-:W-:Y:S01]  /*0d00*/  @!UP2 ULDC UR16, c[0x0][0xc] ;  /* 0x000003000010aab9 */ /* 0x000fe20000000800 */
[----:B-1----:R-:W-:Y:S01]  /*0d10*/  @UP2 UIMAD.WIDE.U32 UR14, UR11, UR14, UR4 ;  /* 0x0000000e0b0e22a5 */ /* 0x002fe2000f8e0004 */
[----:B------:R-:W-:Y:S02]  /*0d20*/  ULDC UR12, c[0x0][0xc] ;  /* 0x00000300000c7ab9 */ /* 0x000fe40000000800 */
[----:B------:R-:W-:Y:S01]  /*0d30*/  @UP2 UMOV UR4, URZ ;  /* 0x0000003f00042c82 */ /* 0x000fe20008000000 */
[----:B------:R-:W-:Y:S01]  /*0d40*/  UMOV UR5, URZ ;  /* 0x0000003f00057c82 */ /* 0x000fe20008000000 */
[----:B------:R-:W-:Y:S01]  /*0d50*/  @UP2 UIADD3 UR15, UR15, UR4, URZ ;  /* 0x000000040f0f2290 */ /* 0x000fe2000fffe03f */
[----:B------:R-:W-:-:S02]  /*0d60*/  ULDC UR13, c[0x0][0x10] ;  /* 0x00000400000d7ab9 */ /* 0x000fc40000000800 */
[----:B------:R-:W-:Y:S01]  /*0d70*/  UMOV UR4, UR11 ;  /* 0x0000000b00047c82 */ /* 0x000fe20008000000 */
[----:B------:R-:W-:Y:S02]  /*0d80*/  UIMAD.WIDE.U32 UR12, UR12, UR13, URZ ;  /* 0x0000000d0c0c72a5 */ /* 0x000fe4000f8e003f */
[----:B------:R-:W-:Y:S01]  /*0d90*/  @!UP2 UIMAD.WIDE.U32 UR4, UR9, UR16, UR4 ;  /* 0x000000100904a2a5 */ /* 0x000fe2000f8e0004 */
[----:B------:R-:W-:Y:S02]  /*0da0*/  ULDC UR11, c[0x0][0x14] ;  /* 0x00000500000b7ab9 */ /* 0x000fe40000000800 */
[----:B------:R-:W-:Y:S02]  /*0db0*/  UIMAD.WIDE.U32 UR24, UR12, UR11, URZ ;  /* 0x0000000b0c1872a5 */ /* 0x000fe4000f8e003f */
[----:B------:R-:W-:Y:S02]  /*0dc0*/  UIMAD UR13, UR13, UR11, URZ ;  /* 0x0000000b0d0d72a4 */ /* 0x000fe4000f8e023f */
[----:B------:R-:W-:Y:S01]  /*0dd0*/  @!UP2 UMOV UR14, UR4 ;  /* 0x00000004000eac82 */ /* 0x000fe20008000000 */
[----:B------:R-:W-:Y:S01]  /*0de0*/  @!UP2 UMOV UR15, UR5 ;  /* 0x00000005000fac82 */ /* 0x000fe20008000000 */
[----:B------:R-:W-:-:S02]  /*0df0*/  UIADD3 UR13, UR25, UR13, URZ ;  /* 0x0000000d190d7290 */ /* 0x000fc4000fffe03f */
[----:B------:R-:W-:-:S04]  /*0e00*/  UIADD3 UR4, UP1, UR14, UR24, URZ ;  /* 0x000000180e047290 */ /* 0x000fc8000ff3e03f */
[----:B------:R-:W-:Y:S02]  /*0e10*/  UIADD3.X UR5, UR15, UR13, URZ, UP1, !UPT ;  /* 0x0000000d0f057290 */ /* 0x000fe40008ffe43f */
[----:B------:R-:W-:Y:S02]  /*0e20*/  USEL UR4, UR4, UR14, !UP0 ;  /* 0x0000000e04047287 */ /* 0x000fe4000c000000 */
[----:B------:R-:W-:-:S04]  /*0e30*/  USEL UR5, UR5, UR15, !UP0 ;  /* 0x0000000f05057287 */ /* 0x000fc8000c000000 */
[----:B0-----:R-:W-:Y:S01]  /*0e40*/  ISETP.LE.U32.AND P0, PT, R4, UR4, PT ;  /* 0x0000000404007c0c */ /* 0x001fe2000bf03070 */
[----:B------:R-:W-:Y:S02]  /*0e50*/  IMAD.MOV.U32 R4, RZ, RZ, -0x1 ;  /* 0xffffffffff047424 */ /* 0x000fe400078e00ff */
[----:B------:R-:W-:-:S05]  /*0e60*/  IMAD.U32 R0, RZ, RZ, UR5 ;  /* 0x00000005ff007e24 */ /* 0x000fca000f8e00ff */
[----:B------:R-:W-:Y:S01]  /*0e70*/  ISETP.GE.U32.AND.EX P0, PT, R0, R5, PT, P0 ;  /* 0x000000050000720c */ /* 0x000fe20003f06100 */
[----:B------:R-:W-:Y:S01]  /*0e80*/  IMAD.MOV.U32 R5, RZ, RZ, -0x1 ;  /* 0xffffffffff057424 */ /* 0x000fe200078e00ff */
[----:B------:R-:W-:-:S04]  /*0e90*/  PRMT R0, RZ, 0x7610, R0 ;  /* 0x00007610ff007816 */ /* 0x000fc80000000000 */
[----:B------:R0:W-:Y:S04]  /*0ea0*/  STL [R1+0x8c], R5 ;  /* 0x00008c0501007387 */ /* 0x0001e80000100800 */
[----:B------:R1:W-:Y:S04]  /*0eb0*/  STL [R1+0x90], R4 ;  /* 0x0000900401007387 */ /* 0x0003e80000100800 */
[----:B------:R2:W-:Y:S01]  /*0ec0*/  STL [R1+0x7c], R7 ;  /* 0x00007c0701007387 */ /* 0x0005e20000100800 */
[----:B0-----:R-:W-:Y:S02]  /*0ed0*/  IMAD.U32 R5, RZ, RZ, UR4 ;  /* 0x00000004ff057e24 */ /* 0x001fe4000f8e00ff */
[----:B-1----:R-:W-:-:S05]  /*0ee0*/  IMAD.U32 R4, RZ, RZ, UR5 ;  /* 0x00000005ff047e24 */ /* 0x002fca000f8e00ff */
[----:B------:R2:W-:Y:S04]  /*0ef0*/  STL [R1+0x84], R4 ;  /* 0x0000840401007387 */ /* 0x0005e80000100800 */
[----:B------:R2:W-:Y:S01]  /*0f00*/  STL [R1+0x88], R5 ;  /* 0x0000880501007387 */ /* 0x0005e20000100800 */
[----:B------:R-:W-:Y:S05]  /*0f10*/  @P0 BRA `(.L_x_11) ;  /* 0x0000000400540947 */ /* 0x000fea0003800000 */
[----:B------:R-:W-:Y:S01]  /*0f20*/  ULDC.64 UR28, c[0x0][0x628] ;  /* 0x00018a00001c7ab9 */ /* 0x000fe20000000a00 */
[C---:B------:R-:W-:Y:S01]  /*0f30*/  R2UR UR30, R5.reuse ;  /* 0x00000000051e72ca */ /* 0x040fe200000e0000 */
[----:B------:R-:W-:Y:S01]  /*0f40*/  ULDC UR21, c[0x0][0x630] ;  /* 0x00018c0000157ab9 */ /* 0x000fe20000000800 */
[----:B------:R-:W-:Y:S02]  /*0f50*/  ISETP.NE.U32.AND P0, PT, RZ, UR28, PT ;  /* 0x0000001cff007c0c */ /* 0x000fe4000bf05070 */
[----:B------:R-:W-:Y:S02]  /*0f60*/  R2UR UR4, R5 ;  /* 0x00000000050472ca */ /* 0x000fe400000e0000 */
[----:B------:R-:W-:Y:S02]  /*0f70*/  ISETP.NE.AND.EX P0, PT, RZ, UR29, PT, P0 ;  /* 0x0000001dff007c0c */ /* 0x000fe4000bf05300 */
[----:B------:R-:W-:-:S11]  /*0f80*/  R2UR UR5, R4 ;  /* 0x00000000040572ca */ /* 0x000fd600000e0000 */
[----:B------:R-:W-:Y:S05]  /*0f90*/  @!P0 BRA `(.L_x_12) ;  /* 0x0000000000308947 */ /* 0x000fea0003800000 */
[----:B------:R-:W-:Y:S01]  /*0fa0*/  R2UR UR4, R5 ;  /* 0x00000000050472ca */ /* 0x000fe200000e0000 */
[----:B------:R-:W-:Y:S01]  /*0fb0*/  ULDC UR11, c[0x0][0x634] ;  /* 0x00018d00000b7ab9 */ /* 0x000fe20000000800 */
[----:B------:R-:W-:-:S11]  /*0fc0*/  R2UR UR12, R4 ;  /* 0x00000000040c72ca */ /* 0x000fd600000e0000 */
[----:B------:R-:W-:-:S04]  /*0fd0*/  UIADD3 UR11, UP1, UR4, UR11, URZ ;  /* 0x0000000b040b7290 */ /* 0x000fc8000ff3e03f */
[----:B------:R-:W-:-:S04]  /*0fe0*/  UIADD3.X UR12, URZ, UR12, URZ, UP1, !UPT ;  /* 0x0000000c3f0c7290 */ /* 0x000fc80008ffe43f */
[----:B------:R-:W-:-:S04]  /*0ff0*/  UIMAD.WIDE.U32 UR4, UR12, UR28, URZ ;  /* 0x0000001c0c0472a5 */ /* 0x000fc8000f8e003f */
[----:B------:R-:W-:Y:S02]  /*1000*/  UIMAD.WIDE.U32 UR14, UP1, UR11, UR29, UR4 ;  /* 0x0000001d0b0e72a5 */ /* 0x000fe4000f820004 */
[----:B------:R-:W-:Y:S02]  /*1010*/  UIMAD.WIDE.U32 UR4, UR11, UR28, URZ ;  /* 0x0000001c0b0472a5 */ /* 0x000fe4000f8e003f */
[----:B------:R-:W-:Y:S02]  /*1020*/  UIADD3.X UR17, URZ, URZ, URZ, UP1, !UPT ;  /* 0x0000003f3f117290 */ /* 0x000fe40008ffe43f */
[----:B------:R-:W-:Y:S01]  /*1030*/  UIADD3 URZ, UP1, UR5, UR14, URZ ;  /* 0x0000000e053f7290 */ /* 0x000fe2000ff3e03f */
[----:B------:R-:W-:-:S03]  /*1040*/  UMOV UR16, UR15 ;  /* 0x0000000f00107c82 */ /* 0x000fc60008000000 */
[----:B------:R-:W-:-:S12]  /*1050*/  UIMAD.WIDE.U32.X UR4, UR12, UR29, UR16, UP1 ;  /* 0x0000001d0c0472a5 */ /* 0x000fd800088e0410 */
.L_x_12:
[----:B------:R-:W-:Y:S01]  /*1060*/  USHF.R.U64 UR4, UR4, UR21, UR5 ;  /* 0x0000001504047299 */ /* 0x000fe20008001205 */
[----:B------:R-:W-:Y:S01]  /*1070*/  R2UR UR15, R4 ;  /* 0x00000000040f72ca */ /* 0x000fe200000e0000 */
[----:B------:R-:W-:Y:S02]  /*1080*/  USHF.R.U32.HI UR5, URZ, UR21, UR5 ;  /* 0x000000153f057299 */ /* 0x000fe40008011605 */
[----:B------:R-:W-:Y:S01]  /*1090*/  UIADD3 UR12, UP1, URZ, -UR4, URZ ;  /* 0x800000043f0c7290 */ /* 0x000fe2000ff3e03f */
[----:B------:R-:W-:Y:S01]  /*10a0*/  ULDC.64 UR16, c[0x0][0x620] ;  /* 0x0001880000107ab9 */ /* 0x000fe20000000a00 */
[----:B------:R-:W-:Y:S02]  /*10b0*/  UMOV UR14, UR30 ;  /* 0x0000001e000e7c82 */ /* 0x000fe40008000000 */
[----:B------:R-:W-:Y:S01]  /*10c0*/  UIADD3.X UR5, URZ, ~UR5, URZ, UP1, !UPT ;  /* 0x800000053f057290 */ /* 0x000fe20008ffe43f */
[----:B------:R-:W-:Y:S01]  /*10d0*/  ULDC UR11, c[0x0][0x618] ;  /* 0x00018600000b7ab9 */ /* 0x000fe20000000800 */
[----:B------:R-:W-:-:S02]  /*10e0*/  @UP2 UIMAD UR8, UR20, UR10, UR9 ;  /* 0x0000000a140822a4 */ /* 0x000fc4000f8e0209 */
[----:B------:R-:W-:Y:S02]  /*10f0*/  UIMAD UR5, UR5, UR16, URZ ;  /* 0x00000010050572a4 */ /* 0x000fe4000f8e023f */
[----:B------:R-:W-:Y:S02]  /*1100*/  UIMAD.WIDE.U32 UR14, UR12, UR16, UR14 ;  /* 0x000000100c0e72a5 */ /* 0x000fe4000f8e000e */
[----:B------:R-:W-:Y:S01]  /*1110*/  UIMAD UR12, UR12, UR17, UR5 ;  /* 0x000000110c0c72a4 */ /* 0x000fe2000f8e0205 */
[----:B------:R-:W-:Y:S01]  /*1120*/  ULDC UR16, c[0x0][0x608] ;  /* 0x0001820000107ab9 */ /* 0x000fe20000000800 */
[----:B------:R-:W-:Y:S02]  /*1130*/  ULDC UR31, c[0x0][0x658] ;  /* 0x00019600001f7ab9 */ /* 0x000fe40000000800 */
[----:B------:R-:W-:Y:S01]  /*1140*/  UIADD3 UR12, UR15, UR12, URZ ;  /* 0x0000000c0f0c7290 */ /* 0x000fe2000fffe03f */
[----:B------:R-:W-:Y:S01]  /*1150*/  UMOV UR9, 0xffffffff ;  /* 0xffffffff00097882 */ /* 0x000fe20000000000 */
[----:B------:R-:W-:-:S02]  /*1160*/  ULDC UR5, c[0x0][0x600] ;  /* 0x0001800000057ab9 */ /* 0x000fc40000000800 */
[----:B------:R-:W-:Y:S02]  /*1170*/  USHF.R.U64 UR30, UR14, UR11, UR12 ;  /* 0x0000000b0e1e7299 */ /* 0x000fe4000800120c */
[----:B------:R-:W-:Y:S02]  /*1180*/  USHF.R.U32.HI UR12, URZ, UR11, UR12 ;  /* 0x0000000b3f0c7299 */ /* 0x000fe4000801160c */
[----:B------:R-:W-:Y:S01]  /*1190*/  USHF.L.U32 UR9, UR9, UR31, URZ ;  /* 0x0000001f09097299 */ /* 0x000fe2000800063f */
[----:B------:R-:W-:Y:S01]  /*11a0*/  ULDC.64 UR10, c[0x0][0x640] ;  /* 0x00019000000a7ab9 */ /* 0x000fe20000000a00 */
[----:B------:R-:W-:Y:S01]  /*11b0*/  USHF.R.U64 UR35, UR30, UR16, UR12 ;  /* 0x000000101e237299 */ /* 0x000fe2000800120c */
[----:B------:R-:W-:Y:S01]  /*11c0*/  ISETP.NE.U32.AND P0, PT, RZ, UR10, PT ;  /* 0x0000000aff007c0c */ /* 0x000fe2000bf05070 */
[----:B------:R-:W-:Y:S02]  /*11d0*/  USHF.R.U32.HI UR12, URZ, UR16, UR12 ;  /* 0x000000103f0c7299 */ /* 0x000fe4000801160c */
[----:B------:R-:W-:Y:S01]  /*11e0*/  UIADD3 UR29, UR5, -0x1, URZ ;  /* 0xffffffff051d7890 */ /* 0x000fe2000fffe03f */
[----:B------:R-:W-:Y:S01]  /*11f0*/  ISETP.NE.AND.EX P0, PT, RZ, UR11, PT, P0 ;  /* 0x0000000bff007c0c */ /* 0x000fe2000bf05300 */
[----:B------:R-:W-:-:S02]  /*1200*/  USHF.R.U64 UR36, UR35, UR31, UR12 ;  /* 0x0000001f23247299 */ /* 0x000fc4000800120c */
[----:B------:R-:W-:Y:S02]  /*1210*/  USHF.R.U32.HI UR14, URZ, UR31, UR12 ;  /* 0x0000001f3f0e7299 */ /* 0x000fe4000801160c */
[----:B------:R-:W-:Y:S01]  /*1220*/  ULOP3.LUT UR12, URZ, UR9, URZ, 0x33, !UPT ;  /* 0x000000093f0c7292 */ /* 0x000fe2000f8e333f */
[----:B------:R-:W-:Y:S01]  /*1230*/  ULDC UR32, c[0x0][0x648] ;  /* 0x0001920000207ab9 */ /* 0x000fe20000000800 */
[----:B------:R-:W-:Y:S01]  /*1240*/  ULDC UR33, c[0x0][0x638] ;  /* 0x00018e0000217ab9 */ /* 0x000fe20000000800 */
[----:B------:R-:W-:Y:S01]  /*1250*/  UMOV UR34, 0x1 ;  /* 0x0000000100227882 */ /* 0x000fe20000000000 */
[----:B------:R-:W-:-:S04]  /*1260*/  UMOV UR9, UR36 ;  /* 0x0000002400097c82 */ /* 0x000fc80008000000 */
[----:B------:R-:W-:Y:S05]  /*1270*/  @!P0 BRA `(.L_x_13) ;  /* 0x0000000000308947 */ /* 0x000fea0003800000 */
[----:B------:R-:W-:Y:S02]  /*1280*/  ULDC UR9, c[0x0][0x64c] ;  /* 0x0001930000097ab9 */ /* 0x000fe40000000800 */
        /* <DEDUP_REMOVED lines=8> */
[----:B------:R-:W-:-:S07]  /*1310*/  UIMAD.WIDE.U32.X UR10, UR28, UR11, UR20, UP1 ;  /* 0x0000000b1c0a72a5 */ /* 0x000fce00088e0414 */
[----:B------:R-:W-:Y:S01]  /*1320*/  UMOV UR9, UR10 ;  /* 0x0000000a00097c82 */ /* 0x000fe20008000000 */
[----:B------:R-:W-:-:S05]  /*1330*/  UMOV UR14, UR11 ;  /* 0x0000000b000e7c82 */ /* 0x000fca0008000000 */
.L_x_13:
[----:B------:R-:W-:Y:S01]  /*1340*/  USHF.R.U64 UR10, UR9, UR32, UR14 ;  /* 0x00000020090a7299 */ /* 0x000fe2000800120e */
[----:B--2---:R-:W-:Y:S01]  /*1350*/  IMAD.U32 R7, RZ, RZ, UR4 ;  /* 0x00000004ff077e24 */ /* 0x004fe2000f8e00ff */
[----:B------:R-:W-:Y:S01]  /*1360*/  USHF.L.U32 UR9, UR34, UR31, URZ ;  /* 0x0000001f22097299 */ /* 0x000fe2000800063f */
[----:B------:R-:W-:Y:S01]  /*1370*/  IMAD.MOV.U32 R0, RZ, RZ, 0x1 ;  /* 0x00000001ff007424 */ /* 0x000fe200078e00ff */
[----:B------:R-:W-:Y:S02]  /*1380*/  ULOP3.LUT UR12, UR35, UR12, URZ, 0xc0, !UPT ;  /* 0x0000000c230c7292 */ /* 0x000fe4000f8ec03f */
[----:B------:R-:W-:Y:S01]  /*1390*/  UIADD3 UR11, -UR10, URZ, URZ ;  /* 0x0000003f0a0b7290 */ /* 0x000fe2000fffe13f */
[----:B------:R0:W-:Y:S01]  /*13a0*/  STL [R1+0x7c], R7 ;  /* 0x00007c0701007387 */ /* 0x0001e20000100800 */
[----:B------:R-:W-:Y:S02]  /*13b0*/  UIMAD UR12, UR9, UR10, UR12 ;  /* 0x0000000a090c72a4 */ /* 0x000fe4000f8e020c */
[----:B------:R-:W-:-:S02]  /*13c0*/  ULOP3.LUT UR29, UR30, UR29, URZ, 0xc0, !UPT ;  /* 0x0000001d1e1d7292 */ /* 0x000fc4000f8ec03f */
[----:B------:R-:W-:Y:S01]  /*13d0*/  UIMAD UR9, UR11, UR33, UR36 ;  /* 0x000000210b0972a4 */ /* 0x000fe2000f8e0224 */
[----:B------:R-:W-:Y:S02]  /*13e0*/  ULDC UR10, c[0x0][0x610] ;  /* 0x00018400000a7ab9 */ /* 0x000fe40000000800 */
[----:B------:R-:W-:Y:S02]  /*13f0*/  UIMAD UR8, UR12, UR10, UR8 ;  /* 0x0000000a0c0872a4 */ /* 0x000fe4000f8e0208 */
[----:B------:R-:W-:-:S04]  /*1400*/  UIMAD UR9, UR9, UR5, UR29 ;  /* 0x00000005090972a4 */ /* 0x000fc8000f8e021d */
[----:B------:R-:W-:Y:S02]  /*1410*/  USEL UR5, UR9, UR8, !UP2 ;  /* 0x0000000809057287 */ /* 0x000fe4000d000000 */
[----:B------:R-:W-:-:S04]  /*1420*/  USEL UR8, UR8, UR9, !UP2 ;  /* 0x0000000908087287 */ /* 0x000fc8000d000000 */
[----:B------:R-:W-:Y:S02]  /*1430*/  IMAD.U32 R5, RZ, RZ, UR5 ;  /* 0x00000005ff057e24 */ /* 0x000fe4000f8e00ff */
[----:B------:R-:W-:-:S05]  /*1440*/  IMAD.U32 R4, RZ, RZ, UR8 ;  /* 0x00000008ff047e24 */ /* 0x000fca000f8e00ff */
[----:B------:R0:W-:Y:S04]  /*1450*/  STL [R1+0x8c], R4 ;  /* 0x00008c0401007387 */ /* 0x0001e80000100800 */
[----:B------:R0:W-:Y:S02]  /*1460*/  STL [R1+0x90], R5 ;  /* 0x0000900501007387 */ /* 0x0001e40000100800 */
.L_x_11:
[----:B------:R-:W-:Y:S05]  /*1470*/  @!P1 BRA `(.L_x_14) ;  /* 0x00000000000c9947 */ /* 0x000fea0003800000 */
[----:B------:R-:W-:Y:S01]  /*1480*/  UCGABAR_WAIT ;  /* 0x0000000000007dc7 */ /* 0x000fe20008000000 */
[----:B------:R-:W-:Y:S01]  /*1490*/  CCTL.IVALL ;  /* 0x00000000ff00798f */ /* 0x000fe20002000000 */
[----:B------:R-:W-:Y:S05]  /*14a0*/  BRA `(.L_x_15) ;  /* 0x0000000000047947 */ /* 0x000fea0003800000 */
.L_x_14:
[----:B------:R-:W-:Y:S06]  /*14b0*/  BAR.SYNC.DEFER_BLOCKING 0x0 ;  /* 0x0000000000007b1d */ /* 0x000fec0000010000 */
.L_x_15:
[----:B------:R-:W-:Y:S02]  /*14c0*/  ULDC UR4, c[0x0][0x28c] ;  /* 0x0000a30000047ab9 */ /* 0x000fe40000000800 */
[----:B------:R-:W-:-:S04]  /*14d0*/  UIADD3 UR4, UR4, 0x3f, URZ ;  /* 0x0000003f04047890 */ /* 0x000fc8000fffe03f */
[----:B------:R-:W-:-:S04]  /*14e0*/  USHF.R.S32.HI UR5, URZ, 0x1f, UR4 ;  /* 0x0000001f3f057899 */ /* 0x000fc80008011404 */
[----:B------:R-:W-:-:S04]  /*14f0*/  ULEA.HI UR5, UR5, UR4, URZ, 0x6 ;  /* 0x0000000405057291 */ /* 0x000fc8000f8f303f */
[----:B------:R-:W-:Y:S01]  /*1500*/  USHF.R.S32.HI UR14, URZ, 0x6, UR5 ;  /* 0x000000063f0e7899 */ /* 0x000fe20008011405 */
[----:B------:R-:W-:Y:S11]  /*1510*/  @!P2 BRA `(.L_x_16) ;  /* 0x000000dc0024a947 */ /* 0x000ff60003800000 */
[----:B------:R-:W-:-:S06]  /*1520*/  UISETP.GT.U32.AND UP1, UPT, UR18, 0x1, UPT ;  /* 0x000000011200788c */ /* 0x000fcc000bf24070 */
[----:B------:R-:W-:-:S13]  /*1530*/  PLOP3.LUT P0, PT, PT, PT, UP1, 0x80, 0x0 ;  /* 0x000000000000781c */ /* 0x000fda0003f0f018 */
[----:B------:R-:W-:Y:S05]  /*1540*/  @P0 EXIT ;  /* 0x000000000000094d */ /* 0x000fea0003800000 */
.L_x_17:
[----:B------:R-:W-:-:S08]  /*1550*/  NOP ;  /* 0x0000000000007918 */ /* 0x000fd00000000000 */
[----:B------:R-:W1:Y:S02]  /*1560*/  USETMAXREG.TRY_ALLOC.CTAPOOL UP1, 0xe8 ;  /* 0x000000e8000079c8 */ /* 0x000e640008020600 */
[----:B-1----:R-:W-:-:S13]  /*1570*/  PLOP3.LUT P0, PT, PT, PT, UP1, 0x80, 0x0 ;  /* 0x000000000000781c */ /* 0x002fda0003f0f018 */
[----:B------:R-:W-:Y:S05]  /*1580*/  @!P0 BRA `(.L_x_17) ;  /* 0xfffffffc00f08947 */ /* 0x000fea000383ffff */
[----:B------:R-:W-:-:S13]  /*1590*/  LOP3.LUT P0, RZ, R0, 0xff, RZ, 0xc0, !PT ;  /* 0x000000ff00ff7812 */ /* 0x000fda000780c0ff */
[----:B------:R-:W-:Y:S05]  /*15a0*/  @!P0 EXIT ;  /* 0x000000000000894d */ /* 0x000fea0003800000 */
[----:B------:R-:W1:Y:S01]  /*15b0*/  S2UR UR4, SR_CgaCtaId ;  /* 0x00000000000479c3 */ /* 0x000e620000008800 */
[CC--:B------:R-:W-:Y:S01]  /*15c0*/  LEA.HI R0, R6.reuse, R3.reuse, RZ, 0x2 ;  /* 0x0000000306007211 */ /* 0x0c0fe200078f10ff */
[----:B------:R-:W-:Y:S01]  /*15d0*/  UIADD3 UR6, UR19, -0x1, URZ ;  /* 0xffffffff13067890 */ /* 0x000fe2000fffe03f */
[----:B------:R-:W-:Y:S01]  /*15e0*/  LEA.HI R3, R6, R3, RZ, 0x5 ;  /* 0x0000000306037211 */ /* 0x000fe200078f28ff */
[----:B------:R-:W-:Y:S01]  /*15f0*/  UMOV UR16, 0x400 ;  /* 0x0000040000107882 */ /* 0x000fe20000000000 */
[--C-:B------:R-:W-:Y:S01]  /*1600*/  SHF.R.S32.HI R2, RZ, 0x2, R0.reuse ;  /* 0x00000002ff027819 */ /* 0x100fe20000011400 */
[----:B------:R-:W-:Y:S01]  /*1610*/  USHF.R.U32.HI UR5, URZ, 0x2, UR14 ;  /* 0x000000023f057899 */ /* 0x000fe2000801160e */
[----:B0-2---:R-:W-:Y:S01]  /*1620*/  SHF.R.S32.HI R5, RZ, 0x1f, R0 ;  /* 0x0000001fff057819 */ /* 0x005fe20000011400 */
[----:B------:R-:W-:Y:S02]  /*1630*/  UISETP.LT.AND UP1, UPT, UR14, 0x1, UPT ;  /* 0x000000010e00788c */ /* 0x000fe4000bf21270 */
[----:B------:R-:W-:Y:S01]  /*1640*/  ULOP3.LUT UR15, UR14, 0x3, URZ, 0xc0, !UPT ;  /* 0x000000030e0f7892 */ /* 0x000fe2000f8ec03f */
[----:B------:R-:W-:Y:S01]  /*1650*/  LEA.HI R5, R5, R2, RZ, 0x3 ;  /* 0x0000000205057211 */ /* 0x000fe200078f18ff */
[----:B------:R-:W-:-:S02]  /*1660*/  ULOP3.LUT UR5, UR5, 0x1, URZ, 0xc0, !UPT ;  /* 0x0000000105057892 */ /* 0x000fc4000f8ec03f */
[----:B------:R-:W-:Y:S01]  /*1670*/  USEL UR12, UR14, 0x1, UP1 ;  /* 0x000000010e0c7887 */ /* 0x000fe20008800000 */
[----:B------:R-:W-:Y:S01]  /*1680*/  LOP3.LUT R5, R5, 0xfffffff8, RZ, 0xc0, !PT ;  /* 0xfffffff805057812 */ /* 0x000fe200078ec0ff */
[----:B------:R-:W-:Y:S02]  /*1690*/  USEL UR15, UR15, URZ, !UP0 ;  /* 0x0000003f0f0f7287 */ /* 0x000fe4000c000000 */
[----:B------:R-:W-:Y:S02]  /*16a0*/  UISETP.NE.AND UP1, UPT, UR6, URZ, UPT ;  /* 0x0000003f0600728c */ /* 0x000fe4000bf25270 */
[----:B------:R-:W-:Y:S01]  /*16b0*/  IMAD.IADD R2, R2, 0x1, -R5 ;  /* 0x0000000102027824 */ /* 0x000fe200078e0a05 */
[----:B------:R-:W-:Y:S01]  /*16c0*/  SHF.R.S32.HI R5, RZ, 0x5, R3 ;  /* 0x00000005ff057819 */ /* 0x000fe20000011403 */
[----:B------:R-:W-:Y:S02]  /*16d0*/  UISETP.EQ.U32.AND UP0, UPT, UR5, 0x1, !UP0 ;  /* 0x000000010500788c */ /* 0x000fe4000c702070 */
[----:B-1----:R-:W-:Y:S01]  /*16e0*/  ULEA UR16, UR4, UR16, 0x18 ;  /* 0x0000001004107291 */ /* 0x002fe2000f8ec03f */
[--C-:B------:R-:W-:Y:S01]  /*16f0*/  SHF.R.S32.HI R3, RZ, 0x1f, R2.reuse ;  /* 0x0000001fff037819 */ /* 0x100fe20000011402 */
[----:B------:R-:W-:Y:S01]  /*1700*/  USHF.L.U32 UR4, UR6, 0x3, URZ ;  /* 0x0000000306047899 */ /* 0x000fe2000800063f */
[----:B------:R-:W-:Y:S01]  /*1710*/  IMAD R0, R5, -0x10, -R2 ;  /* 0xfffffff005007824 */ /* 0x000fe200078e0a02 */
[----:B------:R-:W-:-:S02]  /*1720*/  UIADD3 UR30, UR16, 0x50, URZ ;  /* 0x00000050101e7890 */ /* 0x000fc4000fffe03f */
[----:B------:R-:W-:Y:S01]  /*1730*/  ULOP3.LUT UR4, UR4, 0x8, URZ, 0xc0, !UPT ;  /* 0x0000000804047892 */ /* 0x000fe2000f8ec03f */
[----:B------:R-:W-:Y:S01]  /*1740*/  IMAD.WIDE R2, R5, 0x10, R2 ;  /* 0x0000001005027825 */ /* 0x000fe200078e0202 */
[----:B------:R-:W-:Y:S02]  /*1750*/  ULOP3.LUT UR32, UR7, 0x1, URZ, 0xfc, !UPT ;  /* 0x0000000107207892 */ /* 0x000fe4000f8efc3f */
[----:B------:R-:W-:Y:S02]  /*1760*/  ULOP3.LUT UR33, UR4, 0x8, URZ, 0x3c, !UPT ;  /* 0x0000000804217892 */ /* 0x000fe4000f8e3c3f */
[----:B------:R-:W-:Y:S02]  /*1770*/  ULOP3.LUT UR18, UR4, 0x18, URZ, 0x3c, !UPT ;  /* 0x0000001804127892 */ /* 0x000fe4000f8e3c3f */
[----:B------:R-:W-:Y:S01]  /*1780*/  USHF.L.U32 UR31, UR14, 0x1, URZ ;  /* 0x000000010e1f7899 */ /* 0x000fe2000800063f */
[----:B------:R-:W-:Y:S01]  /*1790*/  ULDC UR4, c[0x0][0x284] ;  /* 0x0000a10000047ab9 */ /* 0x000fe20000000800 */
[----:B------:R-:W-:Y:S01]  /*17a0*/  UIADD3 UR12, -UR12, UR14, URZ ;  /* 0x0000000e0c0c7290 */ /* 0x000fe2000fffe13f */
[----:B------:R-:W-:Y:S01]  /*17b0*/  VIADD R0, R0, UR4 ;  /* 0x0000000400007c36 */ /* 0x000fe20008000000 */
[----:B------:R-:W-:-:S02]  /*17c0*/  USEL UR29, URZ, 0x1, UP1 ;  /* 0x000000013f1d7887 */ /* 0x000fc40008800000 */
[----:B------:R-:W-:Y:S02]  /*17d0*/  ULEA UR19, UR19, UR30, 0x3 ;  /* 0x0000001e13137291 */ /* 0x000fe4000f8e183f */
[----:B------:R0:W-:Y:S01]  /*17e0*/  STL [R1+0x94], R0 ;  /* 0x0000940001007387 */ /* 0x0001e20000100800 */
[----:B------:R-:W-:-:S03]  /*17f0*/  USEL UR17, URZ, 0x1, !UP0 ;  /* 0x000000013f117887 */ /* 0x000fc6000c000000 */
[----:B------:R0:W-:Y:S09]  /*1800*/  STL.64 [R1+0x98], R2 ;  /* 0x0000980201007387 */ /* 0x0001f20000100a00 */
.L_x_300:
[----:B0-----:R-:W-:Y:S01]  /*1810*/  IMAD.U32 R0, RZ, RZ, UR29 ;  /* 0x0000001dff007e24 */ /* 0x001fe2000f8e00ff */
[----:B--2---:R-:W0:Y:S01]  /*1820*/  LDC R2, c[0x0][0x28c] ;  /* 0x0000a300ff027b82 */ /* 0x004e220000000800 */
[----:B------:R-:W-:Y:S01]  /*1830*/  UMOV UR4, URZ ;  /* 0x0000003f00047c82 */ /* 0x000fe20008000000 */
[----:B------:R-:W-:Y:S02]  /*1840*/  UMOV UR20, UR15 ;  /* 0x0000000f00147c82 */ /* 0x000fe40008000000 */
[----:B------:R-:W-:-:S04]  /*1850*/  SHF.L.U32 R0, R0, 0x1f, RZ ;  /* 0x0000001f00007819 */ /* 0x000fc800000006ff */
[----:B-1----:R-:W1:Y:S01]  /*1860*/  SYNCS.PHASECHK.TRANS64.TRYWAIT P0, [UR19+-0x8], R0 ;  /* 0xfffff800ff0075a7 */ /* 0x002e620008000153 */
[----:B0-----:R-:W-:Y:S01]  /*1870*/  ISETP.GE.AND P1, PT, R2, 0x1, PT ;  /* 0x000000010200780c */ /* 0x001fe20003f26270 */
[----:B-1--4-:R-:W-:-:S12]  /*1880*/  @!P0 BRA `(.L_x_18) ;  /* 0x000000e800948947 */ /* 0x012fd80003800000 */
.L_x_322:
[----:B------:R1:W-:Y:S01]  /*1890*/  STL [R1+0x74], RZ ;  /* 0x000074ff01007387 */ /* 0x0003e20000100800 */
[----:B------:R-:W-:Y:S01]  /*18a0*/  UMOV UR5, URZ ;  /* 0x0000003f00057c82 */ /* 0x000fe20008000000 */
[----:B------:R-:W-:Y:S01]  /*18b0*/  UMOV UR6, URZ ;  /* 0x0000003f00067c82 */ /* 0x000fe20008000000 */
[----:B0-----:R-:W-:Y:S01]  /*18c0*/  IMAD.MOV.U32 R0, RZ, RZ, RZ ;  /* 0x000000ffff007224 */ /* 0x001fe200078e00ff */
[----:B------:R1:W-:Y:S01]  /*18d0*/  STL [R1+0x70], RZ ;  /* 0x000070ff01007387 */ /* 0x0003e20000100800 */
[----:B------:R-:W-:Y:S02]  /*18e0*/  CS2R R2, SRZ ;  /* 0x0000000000027805 */ /* 0x000fe4000001ff00 */
[----:B------:R-:W-:Y:S02]  /*18f0*/  CS2R R4, SRZ ;  /* 0x0000000000047805 */ /* 0x000fe4000001ff00 */
[----:B------:R-:W-:Y:S01]  /*1900*/  CS2R R6, SRZ ;  /* 0x0000000000067805 */ /* 0x000fe2000001ff00 */
[----:B------:R1:W-:Y:S01]  /*1910*/  STL [R1+0x6c], RZ ;  /* 0x00006cff01007387 */ /* 0x0003e20000100800 */
[----:B------:R-:W-:-:S02]  /*1920*/  CS2R R8, SRZ ;  /* 0x0000000000087805 */ /* 0x000fc4000001ff00 */
[----:B------:R-:W-:Y:S02]  /*1930*/  CS2R R10, SRZ ;  /* 0x00000000000a7805 */ /* 0x000fe4000001ff00 */
[----:B------:R-:W-:Y:S01]  /*1940*/  CS2R R12, SRZ ;  /* 0x00000000000c7805 */ /* 0x000fe2000001ff00 */
        /* <DEDUP_REMOVED lines=57> */
[----:B------:R-:W-:Y:S01]  /*1ce0*/  IMAD.MOV.U32 R226, RZ, RZ, RZ ;  /* 0x000000ffffe27224 */ /* 0x000fe200078e00ff */
[----:B------:R-:W-:Y:S01]  /*1cf0*/  CS2R R24, SRZ ;  /* 0x0000000000187805 */ /* 0x000fe2000001ff00 */
[----:B------:R-:W-:Y:S01]  /*1d00*/  IMAD.U32 R227, RZ, RZ, UR17 ;  /* 0x00000011ffe37e24 */ /* 0x000fe2000f8e00ff */
[----:B------:R1:W-:Y:S01]  /*1d10*/  STL [R1+0x2c], RZ ;  /* 0x00002cff01007387 */ /* 0x0003e20000100800 */
[----:B------:R-:W-:Y:S02]  /*1d20*/  CS2R R26, SRZ ;  /* 0x00000000001a7805 */ /* 0x000fe4000001ff00 */
[----:B------:R-:W-:-:S02]  /*1d30*/  CS2R R28, SRZ ;  /* 0x00000000001c7805 */ /* 0x000fc4000001ff00 */
[----:B------:R-:W-:Y:S01]  /*1d40*/  CS2R R30, SRZ ;  /* 0x00000000001e7805 */ /* 0x000fe2000001ff00 */
[----:B------:R1:W-:Y:S01]  /*1d50*/  STL [R1+0x28], RZ ;  /* 0x000028ff01007387 */ /* 0x0003e20000100800 */
[----:B------:R-:W-:Y:S02]  /*1d60*/  CS2R R32, SRZ ;  /* 0x0000000000207805 */ /* 0x000fe4000001ff00 */
[----:B------:R-:W-:Y:S02]  /*1d70*/  CS2R R34, SRZ ;  /* 0x0000000000227805 */ /* 0x000fe4000001ff00 */
[----:B------:R-:W-:Y:S01]  /*1d80*/  CS2R R36, SRZ ;  /* 0x0000000000247805 */ /* 0x000fe2000001ff00 */
        /* <DEDUP_REMOVED lines=36> */
[----:B------:R1:W-:Y:S01]  /*1fd0*/  STL [R1], RZ ;  /* 0x000000ff01007387 */ /* 0x0003e20000100800 */
[----:B------:R-:W-:Y:S02]  /*1fe0*/  CS2R R92, SRZ ;  /* 0x00000000005c7805 */ /* 0x000fe4000001ff00 */
[----:B------:R-:W-:Y:S02]  /*1ff0*/  CS2R R94, SRZ ;  /* 0x00000000005e7805 */ /* 0x000fe4000001ff00 */
[----:B------:R-:W-:Y:S02]  /*2000*/  CS2R R96, SRZ ;  /* 0x0000000000607805 */ /* 0x000fe4000001ff00 */
[----:B------:R-:W-:Y:S02]  /*2010*/  CS2R R98, SRZ ;  /* 0x0000000000627805 */ /* 0x000fe4000001ff00 */
[----:B------:R-:W-:-:S02]  /*2020*/  CS2R R100, SRZ ;  /* 0x0000000000647805 */ /* 0x000fc4000001ff00 */
[----:B------:R-:W-:Y:S02]  /*2030*/  CS2R R102, SRZ ;  /* 0x0000000000667805 */ /* 0x000fe4000001ff00 */
        /* <DEDUP_REMOVED lines=23> */
[----:B------:R-:W-:Y:S01]  /*21b0*/  CS2R R150, SRZ ;  /* 0x0000000000967805 */ /* 0x000fe2000001ff00 */
[----:B-1----:R-:W-:Y:S06]  /*21c0*/  @!P1 BRA `(.L_x_19) ;  /* 0x0000001000749947 */ /* 0x002fec0003800000 */
[----:B------:R-:W-:-:S06]  /*21d0*/  UISETP.NE.AND UP0, UPT, UR32, 0x3, UPT ;  /* 0x000000032000788c */ /* 0x000fcc000bf05270 */
[----:B------:R-:W-:-:S13]  /*21e0*/  PLOP3.LUT P1, PT, PT, PT, UP0, 0x80, 0x0 ;  /* 0x000000000000781c */ /* 0x000fda0003f2f008 */
[----:B------:R-:W-:Y:S05]  /*21f0*/  @!P1 BRA `(.L_x_20) ;  /* 0x0000000000049947 */ /* 0x000fea0003800000 */
[----:B------:R-:W-:Y:S01]  /*2200*/  BPT.TRAP 0x1 ;  /* 0x000000040000795c */ /* 0x000fe20000300000 */
.L_x_20:
[----:B------:R-:W-:Y:S01]  /*2210*/  ULEA UR4, UR15, UR16, 0x3 ;  /* 0x000000100f047291 */ /* 0x000fe2000f8e183f */
[----:B------:R-:W-:-:S05]  /*2220*/  IMAD.U32 R0, RZ, RZ, UR17 ;  /* 0x00000011ff007e24 */ /* 0x000fca000f8e00ff */
[----:B------:R-:W-:-:S04]  /*2230*/  SHF.L.U32 R0, R0, 0x1f, RZ ;  /* 0x0000001f00007819 */ /* 0x000fc800000006ff */
[----:B------:R0:W1:Y:S01]  /*2240*/  SYNCS.PHASECHK.TRANS64.TRYWAIT P0, [UR4], R0 ;  /* 0x00000000ff0075a7 */ /* 0x0000620008000144 */
[----:B------:R-:W-:Y:S05]  /*2250*/  @!P1 BRA `(.L_x_21) ;  /* 0x0000000000049947 */ /* 0x000fea0003800000 */
[----:B------:R-:W-:Y:S01]  /*2260*/  BPT.TRAP 0x1 ;  /* 0x000000040000795c */ /* 0x000fe20000300000 */
.L_x_21:
[----:B-1----:R-:W-:Y:S05]  /*2270*/  @P0 BRA `(.L_x_22) ;  /* 0x0000000000080947 */ /* 0x002fea0003800000 */
[----:B------:R-:W1:Y:S02]  /*2280*/  SYNCS.PHASECHK.TRANS64.TRYWAIT P0, [UR4], R0 ;  /* 0x00000000ff0075a7 */ /* 0x000e640008000144 */
[----:B-1----:R-:W-:Y:S05]  /*2290*/  @!P0 BRA `(.L_x_23) ;  /* 0x000000e000288947 */ /* 0x002fea0003800000 */
.L_x_22:
[----:B------:R-:W-:Y:S01]  /*22a0*/  UIADD3 UR4, UR16, 0x180, URZ ;  /* 0x0000018010047890 */ /* 0x000fe2000fffe03f */
[----:B------:R-:W-:Y:S01]  /*22b0*/  WARPGROUP.ARRIVE ;  /* 0x00000000000079c5 */ /* 0x000fe20000000000 */
[----:B------:R-:W-:Y:S01]  /*22c0*/  UIADD3 UR5, UR16, 0x4180, URZ ;  /* 0x0000418010057890 */ /* 0x000fe2000fffe03f */
[----:B------:R2:W-:Y:S01]  /*22d0*/  STL [R1+0x74], RZ ;  /* 0x000074ff01007387 */ /* 0x0005e20000100800 */
[----:B------:R-:W-:Y:S01]  /*22e0*/  USHF.R.U32.HI UR4, URZ, 0x4, UR4 ;  /* 0x000000043f047899 */ /* 0x000fe20008011604 */
[----:B01----:R-:W-:Y:S01]  /*22f0*/  IMAD.MOV.U32 R0, RZ, RZ, RZ ;  /* 0x000000ffff007224 */ /* 0x003fe200078e00ff */
[----:B------:R-:W-:Y:S01]  /*2300*/  USHF.R.U32.HI UR5, URZ, 0x4, UR5 ;  /* 0x000000043f057899 */ /* 0x000fe20008011605 */
[----:B------:R2:W-:Y:S01]  /*2310*/  STL [R1+0x70], RZ ;  /* 0x000070ff01007387 */ /* 0x0005e20000100800 */
[----:B------:R-:W-:Y:S01]  /*2320*/  ULOP3.LUT UR4, UR4, 0x3fff, URZ, 0xc0, !UPT ;  /* 0x00003fff04047892 */ /* 0x000fe2000f8ec03f */
[----:B------:R-:W-:Y:S01]  /*2330*/  CS2R R2, SRZ ;  /* 0x0000000000027805 */ /* 0x000fe2000001ff00 */
[----:B------:R-:W-:Y:S01]  /*2340*/  ULOP3.LUT UR5, UR5, 0x3fff, URZ, 0xc0, !UPT ;  /* 0x00003fff05057892 */ /* 0x000fe2000f8ec03f */
[----:B------:R2:W-:Y:S01]  /*2350*/  STL [R1+0x6c], RZ ;  /* 0x00006cff01007387 */ /* 0x0005e20000100800 */
[----:B------:R-:W-:Y:S01]  /*2360*/  ULOP3.LUT UR4, UR4, 0x10000, URZ, 0xfc, !UPT ;  /* 0x0001000004047892 */ /* 0x000fe2000f8efc3f */
[----:B------:R-:W-:Y:S01]  /*2370*/  CS2R R4, SRZ ;  /* 0x0000000000047805 */ /* 0x000fe2000001ff00 */
[----:B------:R-:W-:Y:S01]  /*2380*/  ULOP3.LUT UR5, UR5, 0x10000, URZ, 0xfc, !UPT ;  /* 0x0001000005057892 */ /* 0x000fe2000f8efc3f */
[----:B------:R2:W-:Y:S01]  /*2390*/  STL [R1+0x68], RZ ;  /* 0x000068ff01007387 */ /* 0x0005e20000100800 */
[----:B------:R-:W-:Y:S01]  /*23a0*/  ULEA UR8, UR15, UR4, 0x8 ;  /* 0x000000040f087291 */ /* 0x000fe2000f8e403f */
[----:B------:R-:W-:Y:S01]  /*23b0*/  CS2R R6, SRZ ;  /* 0x0000000000067805 */ /* 0x000fe2000001ff00 */
[----:B------:R-:W-:Y:S01]  /*23c0*/  ULEA UR10, UR15, UR5, 0xa ;  /* 0x000000050f0a7291 */ /* 0x000fe2000f8e503f */
[----:B------:R2:W-:Y:S01]  /*23d0*/  STL [R1+0x64], RZ ;  /* 0x000064ff01007387 */ /* 0x0005e20000100800 */
[----:B------:R-:W-:Y:S01]  /*23e0*/  UMOV UR9, 0x80000020 ;  /* 0x8000002000097882 */ /* 0x000fe20000000000 */
[----:B------:R-:W-:Y:S01]  /*23f0*/  UMOV UR11, 0x80000020 ;  /* 0x80000020000b7882 */ /* 0x000fe20000000000 */
[----:B------:R-:W-:Y:S01]  /*2400*/  ULDC UR5, c[0x0][0x50c] ;  /* 0x0001430000057ab9 */ /* 0x000fe20000000800 */
[----:B------:R2:W-:Y:S01]  /*2410*/  STL [R1+0x60], RZ ;  /* 0x000060ff01007387 */ /* 0x0005e20000100800 */
[----:B------:R-:W-:Y:S01]  /*2420*/  UISETP.NE.AND UP0, UPT, UR5, 0x2, UPT ;  /* 0x000000020500788c */ /* 0x000fe2000bf05270 */
[----:B------:R-:W-:Y:S01]  /*2430*/  CS2R R8, SRZ ;  /* 0x0000000000087805 */ /* 0x000fe2000001ff00 */
[----:B------:R-:W-:Y:S01]  /*2440*/  UMOV UR4, 0x2 ;  /* 0x0000000200047882 */ /* 0x000fe20000000000 */
[----:B------:R-:W-:Y:S01]  /*2450*/  QGMMA.64x256x32.F32.E4M3.E4M3 R24, gdesc[UR8], RZ, !UPT ;  /* 0x03e00000081879f3 */ /* 0x000fe2000c7008ff */
[----:B------:R2:W-:Y:S01]  /*2460*/  STL [R1+0x5c], RZ ;  /* 0x00005cff01007387 */ /* 0x0005e20000100800 */
[----:B------:R-:W-:Y:S01]  /*2470*/  USEL UR5, URZ, 0x1, UP0 ;  /* 0x000000013f057887 */ /* 0x000fe20008000000 */
[----:B------:R-:W-:Y:S01]  /*2480*/  CS2R R10, SRZ ;  /* 0x00000000000a7805 */ /* 0x000fe2000001ff00 */
[----:B------:R-:W-:Y:S01]  /*2490*/  UIADD3 UR8, UR8, 0x2, URZ ;  /* 0x0000000208087890 */ /* 0x000fe2000fffe03f */
[----:B------:R2:W-:Y:S01]  /*24a0*/  STL [R1+0x58], RZ ;  /* 0x000058ff01007387 */ /* 0x0005e20000100800 */
[----:B------:R-:W-:Y:S01]  /*24b0*/  UIADD3 UR10, UR10, 0x2, URZ ;  /* 0x000000020a0a7890 */ /* 0x000fe2000fffe03f */
[----:B------:R-:W-:-:S02]  /*24c0*/  CS2R R12, SRZ ;  /* 0x00000000000c7805 */ /* 0x000fc4000001ff00 */
[----:B------:R-:W-:Y:S01]  /*24d0*/  ISETP.NE.AND P0, PT, RZ, UR5, PT ;  /* 0x00000005ff007c0c */ /* 0x000fe2000bf05270 */
[----:B------:R2:W-:Y:S01]  /*24e0*/  STL [R1+0x54], RZ ;  /* 0x000054ff01007387 */ /* 0x0005e20000100800 */
[----:B------:R-:W-:Y:S01]  /*24f0*/  UMOV UR9, 0x80000020 ;  /* 0x8000002000097882 */ /* 0x000fe20000000000 */
[----:B------:R-:W-:Y:S01]  /*2500*/  UMOV UR11, 0x80000020 ;  /* 0x80000020000b7882 */ /* 0x000fe20000000000 */
        /* <DEDUP_REMOVED lines=55> */
[----:B------:R-:W-:Y:S01]  /*2880*/  CS2R R224, SRZ ;  /* 0x0000000000e07805 */ /* 0x000fe2000001ff00 */
[----:B------:R-:W-:Y:S01]  /*2890*/  IMAD.MOV.U32 R226, RZ, RZ, RZ ;  /* 0x000000ffffe27224 */ /* 0x000fe200078e00ff */
[----:B------:R2:W-:Y:S04]  /*28a0*/  STL [R1+0x18], RZ ;  /* 0x000018ff01007387 */ /* 0x0005e80000100800 */
[----:B------:R2:W-:Y:S04]  /*28b0*/  STL [R1+0x14], RZ ;  /* 0x000014ff01007387 */ /* 0x0005e80000100800 */
[----:B------:R2:W-:Y:S04]  /*28c0*/  STL [R1+0x10], RZ ;  /* 0x000010ff01007387 */ /* 0x0005e80000100800 */
[----:B------:R2:W-:Y:S04]  /*28d0*/  STL [R1+0xc], RZ ;  /* 0x00000cff01007387 */ /* 0x0005e80000100800 */
[----:B------:R2:W-:Y:S04]  /*28e0*/  STL [R1+0x8], RZ ;  /* 0x000008ff01007387 */ /* 0x0005e80000100800 */
[----:B------:R2:W-:Y:S04]  /*28f0*/  STL [R1+0x4], RZ ;  /* 0x000004ff01007387 */ /* 0x0005e80000100800 */
[----:B------:R2:W-:Y:S01]  /*2900*/  STL [R1], RZ ;  /* 0x000000ff01007387 */ /* 0x0005e20000100800 */
[----:B------:R-:W-:Y:S01]  /*2910*/  QGMMA.64x256x32.F32.E4M3.E4M3 R24, gdesc[UR8], R24, gsb0 ;  /* 0x03e00000081879f3 */ /* 0x000fe20008000818 */
[----:B------:R-:W-:Y:S05]  /*2920*/  @!P0 BRA `(.L_x_24) ;  /* 0x0000000800808947 */ /* 0x000fea0003800000 */
[----:B------:R-:W-:Y:S02]  /*2930*/  WARPGROUP.DEPBAR.LE gsb0, 0x0 ;  /* 0x00008000000079c5 */ /* 0x000fe40000010000 */
[----:B------:R-:W-:-:S01]  /*2940*/  FADD R227, RZ, R122 ;  /* 0x0000007affe37221 */ /* 0x000fc20000000000 */
[----:B------:R-:W-:Y:S01]  /*2950*/  FADD R226, RZ, R24 ;  /* 0x00000018ffe27221 */ /* 0x000fe20000000000 */
[----:B------:R-:W-:-:S01]  /*2960*/  FADD R225, RZ, R25 ;  /* 0x00000019ffe17221 */ /* 0x000fc20000000000 */
[----:B------:R-:W-:Y:S01]  /*2970*/  FADD R224, RZ, R26 ;  /* 0x0000001affe07221 */ /* 0x000fe20000000000 */
[----:B------:R-:W-:-:S01]  /*2980*/  FADD R223, RZ, R27 ;  /* 0x0000001bffdf7221 */ /* 0x000fc20000000000 */
[----:B------:R0:W-:Y:S01]  /*2990*/  STL [R1], R227 ;  /* 0x000000e301007387 */ /* 0x0001e20000100800 */
[----:B------:R-:W-:-:S01]  /*29a0*/  FADD R222, RZ, R28 ;  /* 0x0000001cffde7221 */ /* 0x000fc20000000000 */
[----:B------:R-:W-:Y:S01]  /*29b0*/  FADD R221, RZ, R29 ;  /* 0x0000001dffdd7221 */ /* 0x000fe20000000000 */
[----:B------:R-:W-:-:S01]  /*29c0*/  FADD R220, RZ, R30 ;  /* 0x0000001effdc7221 */ /* 0x000fc20000000000 */
[----:B------:R-:W-:Y:S01]  /*29d0*/  FADD R219, RZ, R31 ;  /* 0x0000001fffdb7221 */ /* 0x000fe20000000000 */
[----:B------:R-:W-:-:S01]  /*29e0*/  FADD R218, RZ, R32 ;  /* 0x00000020ffda7221 */ /* 0x000fc20000000000 */
[----:B------:R-:W-:Y:S01]  /*29f0*/  FADD R217, RZ, R33 ;  /* 0x00000021ffd97221 */ /* 0x000fe20000000000 */
[----:B------:R-:W-:-:S01]  /*2a00*/  FADD R216, RZ, R34 ;  /* 0x00000022ffd87221 */ /* 0x000fc20000000000 */
[----:B------:R-:W-:Y:S01]  /*2a10*/  FADD R215, RZ, R35 ;  /* 0x00000023ffd77221 */ /* 0x000fe20000000000 */
[----:B------:R-:W-:-:S01]  /*2a20*/  FADD R214, RZ, R36 ;  /* 0x00000024ffd67221 */ /* 0x000fc20000000000 */
[----:B0-----:R-:W-:Y:S01]  /*2a30*/  FADD R227, RZ, R123 ;  /* 0x0000007bffe37221 */ /* 0x001fe20000000000 */
[----:B------:R-:W-:-:S01]  /*2a40*/  FADD R213, RZ, R37 ;  /* 0x00000025ffd57221 */ /* 0x000fc20000000000 */
[----:B------:R-:W-:Y:S01]  /*2a50*/  FADD R212, RZ, R38 ;  /* 0x00000026ffd47221 */ /* 0x000fe20000000000 */
[----:B------:R-:W-:-:S01]  /*2a60*/  FADD R211, RZ, R39 ;  /* 0x00000027ffd37221 */ /* 0x000fc20000000000 */
[----:B------:R-:W-:Y:S01]  /*2a70*/  FADD R210, RZ, R40 ;  /* 0x00000028ffd27221 */ /* 0x000fe20000000000 */
[----:B------:R0:W-:Y:S01]  /*2a80*/  STL [R1+0x4], R227 ;  /* 0x000004e301007387 */ /* 0x0001e20000100800 */
        /* <DEDUP_REMOVED lines=93> */
[----:B------:R-:W-:Y:S01]  /*3060*/  UMOV UR4, URZ ;  /* 0x0000003f00047c82 */ /* 0x000fe20008000000 */
[----:B0-----:R-:W-:-:S05]  /*3070*/  FADD R227, RZ, R130 ;  /* 0x00000082ffe37221 */ /* 0x001fca0000000000 */
[----:B------:R0:W-:Y:S02]  /*3080*/  STL [R1+0x20], R227 ;  /* 0x000020e301007387 */ /* 0x0001e40000100800 */
        /* <DEDUP_REMOVED lines=42> */
.L_x_24:
[----:B------:R-:W-:-:S04]  /*3330*/  UIADD3 UR20, UR15, 0x1, URZ ;  /* 0x000000010f147890 */ /* 0x000fc8000fffe03f */
[----:B------:R-:W-:-:S04]  /*3340*/  UISETP.NE.AND UP0, UPT, UR20, 0x4, UPT ;  /* 0x000000041400788c */ /* 0x000fc8000bf05270 */
[----:B------:R-:W-:Y:S02]  /*3350*/  USEL UR6, URZ, 0x1, UP0 ;  /* 0x000000013f067887 */ /* 0x000fe40008000000 */
[----:B------:R-:W-:Y:S02]  /*3360*/  USEL UR20, UR20, URZ, UP0 ;  /* 0x0000003f14147287 */ /* 0x000fe40008000000 */
[----:B------:R-:W-:-:S06]  /*3370*/  ULOP3.LUT UR6, UR17, UR6, URZ, 0x3c, !UPT ;  /* 0x0000000611067292 */ /* 0x000fcc000f8e3c3f */
[----:B0-----:R-:W-:Y:S01]  /*3380*/  IMAD.U32 R227, RZ, RZ, UR6 ;  /* 0x00000006ffe37e24 */ /* 0x001fe2000f8e00ff */
[----:B------:R-:W-:-:S06]  /*3390*/  UMOV UR6, 0x1 ;  /* 0x0000000100067882 */ /* 0x000fcc0000000000 */
.L_x_19:
[----:B------:R-:W-:-:S06]  /*33a0*/  UISETP.GE.AND UP0, UPT, UR12, 0x1, UPT ;  /* 0x000000010c00788c */ /* 0x000fcc000bf06270 */
[----:B------:R-:W-:-:S13]  /*33b0*/  PLOP3.LUT P0, PT, PT, PT, UP0, 0x80, 0x0 ;  /* 0x000000000000781c */ /* 0x000fda0003f0f008 */
[----:B------:R-:W-:Y:S05]  /*33c0*/  @!P0 BRA `(.L_x_25) ;  /* 0x0000001000a48947 */ /* 0x000fea0003800000 */
[----:B------:R-:W-:Y:S01]  /*33d0*/  IMAD.U32 R228, RZ, RZ, UR12 ;  /* 0x0000000cffe47e24 */ /* 0x000fe2000f8e00ff */
[----:B------:R-:W-:Y:S01]  /*33e0*/  UMOV UR21, UR15 ;  /* 0x0000000f00157c82 */ /* 0x000fe20008000000 */
[----:B------:R-:W-:-:S05]  /*33f0*/  ULDC UR28, c[0x0][0x50c] ;  /* 0x00014300001c7ab9 */ /* 0x000fca0000000800 */
.L_x_33:
[----:B------:R-:W-:-:S06]  /*3400*/  UISETP.NE.AND UP0, UPT, UR32, 0x3, UPT ;  /* 0x000000032000788c */ /* 0x000fcc000bf05270 */
[----:B------:R-:W-:-:S13]  /*3410*/  PLOP3.LUT P1, PT, PT, PT, UP0, 0x80, 0x0 ;  /* 0x000000000000781c */ /* 0x000fda0003f2f008 */
[----:B-1---5:R-:W-:Y:S05]  /*3420*/  @!P1 BRA `(.L_x_26) ;  /* 0x0000000000049947 */ /* 0x022fea0003800000 */
[----:B------:R-:W-:Y:S01]  /*3430*/  BPT.TRAP 0x1 ;  /* 0x000000040000795c */ /* 0x000fe20000300000 */
.L_x_26:
[----:B------:R-:W-:Y:S01]  /*3440*/  ULEA UR8, UR20, UR16, 0x3 ;  /* 0x0000001014087291 */ /* 0x000fe2000f8e183f */
[----:B------:R-:W-:-:S08]  /*3450*/  SHF.L.U32 R229, R227, 0x1f, RZ ;  /* 0x0000001fe3e57819 */ /* 0x000fd000000006ff */
[----:B------:R0:W1:Y:S01]  /*3460*/  SYNCS.PHASECHK.TRANS64.TRYWAIT P0, [UR8], R229 ;  /* 0x000000e5ff0075a7 */ /* 0x0000620008000148 */
[----:B------:R-:W-:Y:S05]  /*3470*/  @!P1 BRA `(.L_x_27) ;  /* 0x0000000000049947 */ /* 0x000fea0003800000 */
[----:B------:R-:W-:Y:S01]  /*3480*/  BPT.TRAP 0x1 ;  /* 0x000000040000795c */ /* 0x000fe20000300000 */
.L_x_27:
[----:B-1----:R-:W-:Y:S05]  /*3490*/  @P0 BRA `(.L_x_28) ;  /* 0x0000000000080947 */ /* 0x002fea0003800000 */
[----:B------:R-:W1:Y:S02]  /*34a0*/  SYNCS.PHASECHK.TRANS64.TRYWAIT P0, [UR8], R229 ;  /* 0x000000e5ff0075a7 */ /* 0x000e640008000148 */
[----:B-1----:R-:W-:Y:S05]  /*34b0*/  @!P0 BRA `(.L_x_29) ;  /* 0x000000cc00b88947 */ /* 0x002fea0003800000 */
.L_x_28:
[----:B------:R-:W-:Y:S01]  /*34c0*/  UIADD3 UR8, UR16, 0x180, URZ ;  /* 0x0000018010087890 */ /* 0x000fe2000fffe03f */
[----:B------:R-:W-:Y:S01]  /*34d0*/  WARPGROUP.ARRIVE ;  /* 0x00000000000079c5 */ /* 0x000fe20000000000 */
[----:B------:R-:W-:Y:S02]  /*34e0*/  UIADD3 UR9, UR16, 0x4180, URZ ;  /* 0x0000418010097890 */ /* 0x000fe4000fffe03f */
[----:B------:R-:W-:Y:S02]  /*34f0*/  USHF.R.U32.HI UR8, URZ, 0x4, UR8 ;  /* 0x000000043f087899 */ /* 0x000fe40008011608 */
[----:B------:R-:W-:Y:S02]  /*3500*/  USHF.R.U32.HI UR9, URZ, 0x4, UR9 ;  /* 0x000000043f097899 */ /* 0x000fe40008011609 */
[----:B------:R-:W-:Y:S02]  /*3510*/  UISETP.NE.AND UP0, UPT, UR5, URZ, UPT ;  /* 0x0000003f0500728c */ /* 0x000fe4000bf05270 */
[----:B------:R-:W-:-:S02]  /*3520*/  ULOP3.LUT UR8, UR8, 0x3fff, URZ, 0xc0, !UPT ;  /* 0x00003fff08087892 */ /* 0x000fc4000f8ec03f */
[----:B------:R-:W-:Y:S02]  /*3530*/  ULOP3.LUT UR9, UR9, 0x3fff, URZ, 0xc0, !UPT ;  /* 0x00003fff09097892 */ /* 0x000fe4000f8ec03f */
[----:B------:R-:W-:Y:S02]  /*3540*/  USEL UR6, UR6, URZ, !UP0 ;  /* 0x0000003f06067287 */ /* 0x000fe4000c000000 */
[----:B------:R-:W-:Y:S02]  /*3550*/  ULOP3.LUT UR8, UR8, 0x10000, URZ, 0xfc, !UPT ;  /* 0x0001000008087892 */ /* 0x000fe4000f8efc3f */
[----:B------:R-:W-:Y:S02]  /*3560*/  ULOP3.LUT UR9, UR9, 0x10000, URZ, 0xfc, !UPT ;  /* 0x0001000009097892 */ /* 0x000fe4000f8efc3f */
[----:B------:R-:W-:Y:S02]  /*3570*/  UISETP.NE.U32.AND UP0, UPT, UR6, URZ, UPT ;  /* 0x0000003f0600728c */ /* 0x000fe4000bf05070 */
[----:B------:R-:W-:-:S02]  /*3580*/  ULEA UR8, UR20, UR8, 0x8 ;  /* 0x0000000814087291 */ /* 0x000fc4000f8e403f */
[----:B------:R-:W-:Y:S01]  /*3590*/  ULEA UR10, UR20, UR9, 0xa ;  /* 0x00000009140a7291 */ /* 0x000fe2000f8e503f */
[----:B------:R-:W-:Y:S02]  /*35a0*/  UMOV UR11, 0x80000020 ;  /* 0x80000020000b7882 */ /* 0x000fe40000000000 */
[----:B------:R-:W-:Y:S01]  /*35b0*/  UMOV UR9, 0x80000020 ;  /* 0x8000002000097882 */ /* 0x000fe20000000000 */
[----:B------:R-:W-:-:S05]  /*35c0*/  UIADD3 UR4, UR4, 0x2, URZ ;  /* 0x0000000204047890 */ /* 0x000fca000fffe03f */
[----:B------:R-:W-:Y:S01]  /*35d0*/  QGMMA.64x256x32.F32.E4M3.E4M3 R24, gdesc[UR8], R24, UP0 ;  /* 0x03e00000081879f3 */ /* 0x000fe2000bf00818 */
[----:B------:R-:W-:Y:S02]  /*35e0*/  UIADD3 UR8, UR8, 0x2, URZ ;  /* 0x0000000208087890 */ /* 0x000fe4000fffe03f */
[----:B------:R-:W-:Y:S01]  /*35f0*/  UIADD3 UR10, UR10, 0x2, URZ ;  /* 0x000000020a0a7890 */ /* 0x000fe2000fffe03f */
[----:B------:R-:W-:Y:S01]  /*3600*/  UMOV UR9, 0x80000020 ;  /* 0x8000002000097882 */ /* 0x000fe20000000000 */
[----:B------:R-:W-:Y:S01]  /*3610*/  UMOV UR11, 0x80000020 ;  /* 0x80000020000b7882 */ /* 0x000fe20000000000 */
[----:B------:R-:W-:-:S04]  /*3620*/  UISETP.NE.AND UP0, UPT, UR4, UR28, UPT ;  /* 0x0000001c0400728c */ /* 0x000fc8000bf05270 */
[----:B------:R-:W-:-:S06]  /*3630*/  USEL UR5, URZ, 0x1, UP0 ;  /* 0x000000013f057887 */ /* 0x000fcc0008000000 */
[----:B------:R-:W-:-:S12]  /*3640*/  ISETP.NE.AND P0, PT, RZ, UR5, PT ;  /* 0x00000005ff007c0c */ /* 0x000fd8000bf05270 */
[----:B------:R-:W-:Y:S03]  /*3650*/  QGMMA.64x256x32.F32.E4M3.E4M3 R24, gdesc[UR8], R24, gsb0 ;  /* 0x03e00000081879f3 */ /* 0x000fe60008000818 */
[----:B------:R-:W-:Y:S02]  /*3660*/  WARPGROUP.DEPBAR.LE gsb0, 0x1 ;  /* 0x00008000000079c5 */ /* 0x000fe40000010100 */
[----:B------:R-:W-:Y:S05]  /*3670*/  @!P0 BRA `(.L_x_30) ;  /* 0x0000000c00808947 */ /* 0x000fea0003800000 */
[----:B------:R-:W-:Y:S02]  /*3680*/  WARPGROUP.DEPBAR.LE gsb0, 0x0 ;  /* 0x00008000000079c5 */ /* 0x000fe40000010000 */
[----:B------:R-:W-:-:S01]  /*3690*/  FADD R226, R24, R226 ;  /* 0x000000e218e27221 */ /* 0x000fc20000000000 */
[----:B------:R-:W-:Y:S01]  /*36a0*/  FADD R225, R25, R225 ;  /* 0x000000e119e17221 */ /* 0x000fe20000000000 */
[----:B------:R1:W-:Y:S01]  /*36b0*/  STL [R1+0xa4], R227 ;  /* 0x0000a4e301007387 */ /* 0x0003e20000100800 */
[----:B------:R-:W-:-:S01]  /*36c0*/  FADD R224, R26, R224 ;  /* 0x000000e01ae07221 */ /* 0x000fc20000000000 */
[----:B------:R-:W-:Y:S01]  /*36d0*/  FADD R223, R27, R223 ;  /* 0x000000df1bdf7221 */ /* 0x000fe20000000000 */
[----:B------:R-:W-:-:S01]  /*36e0*/  FADD R222, R28, R222 ;  /* 0x000000de1cde7221 */ /* 0x000fc20000000000 */
[----:B------:R-:W-:Y:S01]  /*36f0*/  FADD R221, R29, R221 ;  /* 0x000000dd1ddd7221 */ /* 0x000fe20000000000 */
[----:B-1----:R-:W3:Y:S04]  /*3700*/  LDL.LU R227, [R1+0x30] ;  /* 0x0000300001e37983 */ /* 0x002ee80000300800 */
[----:B------:R1:W-:Y:S01]  /*3710*/  STL [R1+0xa8], R226 ;  /* 0x0000a8e201007387 */ /* 0x0003e20000100800 */
[----:B------:R-:W-:-:S01]  /*3720*/  FADD R220, R30, R220 ;  /* 0x000000dc1edc7221 */ /* 0x000fc20000000000 */
[----:B------:R-:W-:-:S02]  /*3730*/  FADD R219, R31, R219 ;  /* 0x000000db1fdb7221 */ /* 0x000fc40000000000 */
[----:B-1----:R-:W4:Y:S04]  /*3740*/  LDL.LU R226, [R1+0x2c] ;  /* 0x00002c0001e27983 */ /* 0x002f280000300800 */
[----:B------:R1:W-:Y:S01]  /*3750*/  STL [R1+0xac], R225 ;  /* 0x0000ace101007387 */ /* 0x0003e20000100800 */
[----:B------:R-:W-:-:S03]  /*3760*/  FADD R218, R32, R218 ;  /* 0x000000da20da7221 */ /* 0x000fc60000000000 */
[----:B-1----:R-:W2:Y:S04]  /*3770*/  LDL.LU R225, [R1+0x28] ;  /* 0x0000280001e17983 */ /* 0x002ea80000300800 */
        /* <DEDUP_REMOVED lines=9> */
[----:B------:R1:W-:Y:S04]  /*3810*/  STL [R1+0xbc], R221 ;  /* 0x0000bcdd01007387 */ /* 0x0003e80000100800 */
        /* <DEDUP_REMOVED lines=12> */
[----:B-1----:R-:W2:Y:S01]  /*38e0*/  LDL.LU R215, [R1] ;  /* 0x0000000001d77983 */ /* 0x002ea20000300800 */
[----:B------:R-:W-:-:S01]  /*38f0*/  FADD R214, R36, R214 ;  /* 0x000000d624d67221 */ /* 0x000fc20000000000 */
[----:B------:R-:W-:Y:S01]  /*3900*/  FADD R213, R37, R213 ;  /* 0x000000d525d57221 */ /* 0x000fe20000000000 */
[----:B------:R-:W-:-:S01]  /*3910*/  FADD R212, R38, R212 ;  /* 0x000000d426d47221 */ /* 0x000fc20000000000 */
[----:B------:R-:W-:Y:S01]  /*3920*/  FADD R211, R39, R211 ;  /* 0x000000d327d37221 */ /* 0x000fe20000000000 */
[----:B------:R-:W-:-:S01]  /*3930*/  FADD R210, R40, R210 ;  /* 0x000000d228d27221 */ /* 0x000fc20000000000 */
[----:B------:R-:W-:Y:S01]  /*3940*/  STL [R1+0xd8], R214 ;  /* 0x0000d8d601007387 */ /* 0x000fe20000100800 */
        /* <DEDUP_REMOVED lines=11> */
[----:B------:R1:W-:Y:S01]  /*3a00*/  STL [R1+0xe4], R211 ;  /* 0x0000e4d301007387 */ /* 0x0003e20000100800 */
[----:B------:R-:W-:-:S01]  /*3a10*/  FADD R200, R50, R200 ;  /* 0x000000c832c87221 */ /* 0x000fc20000000000 */
[----:B------:R-:W-:Y:S01]  /*3a20*/  FADD R199, R51, R199 ;  /* 0x000000c733c77221 */ /* 0x000fe20000000000 */
        /* <DEDUP_REMOVED lines=69> */
[----:B-----5:R-:W-:Y:S01]  /*3e80*/  FADD R0, R121, R0 ;  /* 0x0000000079007221 */ /* 0x020fe20000000000 */
[----:B---3--:R-:W-:-:S01]  /*3e90*/  FADD R227, R134, R227 ;  /* 0x000000e386e37221 */ /* 0x008fc20000000000 */
[----:B----4-:R-:W-:Y:S01]  /*3ea0*/  FADD R226, R133, R226 ;  /* 0x000000e285e27221 */ /* 0x010fe20000000000 */
[----:B--2---:R-:W-:-:S01]  /*3eb0*/  FADD R225, R132, R225 ;  /* 0x000000e184e17221 */ /* 0x004fc20000000000 */
        /* <DEDUP_REMOVED lines=9> */
[----:B------:R-:W-:-:S05]  /*3f50*/  FADD R215, R122, R215 ;  /* 0x000000d77ad77221 */ /* 0x000fca0000000000 */
[----:B------:R2:W-:Y:S04]  /*3f60*/  STL [R1], R215 ;  /* 0x000000d701007387 */ /* 0x0005e80000100800 */
[----:B------:R3:W-:Y:S04]  /*3f70*/  STL [R1+0x4], R216 ;  /* 0x000004d801007387 */ /* 0x0007e80000100800 */
        /* <DEDUP_REMOVED lines=8> */
[----:B-1----:R-:W4:Y:S04]  /*4000*/  LDL.LU R211, [R1+0x34] ;  /* 0x0000340001d37983 */ /* 0x002f280000300800 */
[----:B------:R1:W-:Y:S04]  /*4010*/  STL [R1+0x28], R225 ;  /* 0x000028e101007387 */ /* 0x0003e80000100800 */
[----:B------:R-:W4:Y:S04]  /*4020*/  LDL.LU R212, [R1+0x38] ;  /* 0x0000380001d47983 */ /* 0x000f280000300800 */
[----:B------:R1:W-:Y:S04]  /*4030*/  STL [R1+0x2c], R226 ;  /* 0x00002ce201007387 */ /* 0x0003e80000100800 */
[----:B------:R-:W4:Y:S04]  /*4040*/  LDL.LU R213, [R1+0x3c] ;  /* 0x00003c0001d57983 */ /* 0x000f280000300800 */
[----:B------:R1:W-:Y:S04]  /*4050*/  STL [R1+0x30], R227 ;  /* 0x000030e301007387 */ /* 0x0003e80000100800 */
[----:B------:R-:W4:Y:S04]  /*4060*/  LDL.LU R214, [R1+0x40] ;  /* 0x0000400001d67983 */ /* 0x000f280000300800 */
[----:B--2---:R-:W2:Y:S04]  /*4070*/  LDL.LU R215, [R1+0x44] ;  /* 0x0000440001d77983 */ /* 0x004ea80000300800 */
[----:B---3--:R-:W3:Y:S04]  /*4080*/  LDL.LU R216, [R1+0x48] ;  /* 0x0000480001d87983 */ /* 0x008ee80000300800 */
[----:B----4-:R-:W4:Y:S04]  /*4090*/  LDL.LU R217, [R1+0x4c] ;  /* 0x00004c0001d97983 */ /* 0x010f280000300800 */
[----:B0-----:R-:W4:Y:S04]  /*40a0*/  LDL.LU R218, [R1+0x50] ;  /* 0x0000500001da7983 */ /* 0x001f280000300800 */
[----:B------:R-:W4:Y:S04]  /*40b0*/  LDL.LU R219, [R1+0x54] ;  /* 0x0000540001db7983 */ /* 0x000f280000300800 */
[----:B------:R-:W4:Y:S04]  /*40c0*/  LDL.LU R220, [R1+0x58] ;  /* 0x0000580001dc7983 */ /* 0x000f280000300800 */
[----:B------:R-:W4:Y:S04]  /*40d0*/  LDL.LU R221, [R1+0x5c] ;  /* 0x00005c0001dd7983 */ /* 0x000f280000300800 */
[----:B------:R-:W4:Y:S04]  /*40e0*/  LDL.LU R222, [R1+0x60] ;  /* 0x0000600001de7983 */ /* 0x000f280000300800 */
[----:B------:R-:W4:Y:S04]  /*40f0*/  LDL.LU R223, [R1+0x64] ;  /* 0x0000640001df7983 */ /* 0x000f280000300800 */
[----:B------:R-:W4:Y:S04]  /*4100*/  LDL.LU R224, [R1+0x68] ;  /* 0x0000680001e07983 */ /* 0x000f280000300800 */
[----:B-1----:R-:W4:Y:S04]  /*4110*/  LDL.LU R225, [R1+0x6c] ;  /* 0x00006c0001e17983 */ /* 0x002f280000300800 */
[----:B------:R-:W4:Y:S04]  /*4120*/  LDL.LU R226, [R1+0x70] ;  /* 0x0000700001e27983 */ /* 0x000f280000300800 */
[----:B------:R-:W4:Y:S01]  /*4130*/  LDL.LU R227, [R1+0x74] ;  /* 0x0000740001e37983 */ /* 0x000f220000300800 */
[----:B------:R-:W-:-:S05]  /*4140*/  FADD R211, R135, R211 ;  /* 0x000000d387d37221 */ /* 0x000fca0000000000 */
[----:B------:R0:W-:Y:S01]  /*4150*/  STL [R1+0x34], R211 ;  /* 0x000034d301007387 */ /* 0x0001e20000100800 */
[----:B------:R-:W-:-:S03]  /*4160*/  FADD R212, R136, R212 ;  /* 0x000000d488d47221 */ /* 0x000fc60000000000 */
[----:B0-----:R1:W5:Y:S01]  /*4170*/  LDL.LU R211, [R1+0xe4] ;  /* 0x0000e40001d37983 */ /* 0x0013620000300800 */
[----:B------:R-:W-:-:S03]  /*4180*/  FADD R213, R137, R213 ;  /* 0x000000d589d57221 */ /* 0x000fc60000000000 */
[----:B------:R0:W-:Y:S01]  /*4190*/  STL [R1+0x38], R212 ;  /* 0x000038d401007387 */ /* 0x0001e20000100800 */
[----:B------:R-:W-:-:S01]  /*41a0*/  FADD R214, R138, R214 ;  /* 0x000000d68ad67221 */ /* 0x000fc20000000000 */
[----:B--2---:R-:W-:Y:S02]  /*41b0*/  FADD R215, R139, R215 ;  /* 0x000000d78bd77221 */ /* 0x004fe40000000000 */
[----:B0-----:R1:W5:Y:S01]  /*41c0*/  LDL.LU R212, [R1+0xe0] ;  /* 0x0000e00001d47983 */ /* 0x0013620000300800 */
[----:B---3--:R-:W-:-:S03]  /*41d0*/  FADD R216, R140, R216 ;  /* 0x000000d88cd87221 */ /* 0x008fc60000000000 */
[----:B------:R0:W-:Y:S01]  /*41e0*/  STL [R1+0x3c], R213 ;  /* 0x00003cd501007387 */ /* 0x0001e20000100800 */
[----:B----4-:R-:W-:-:S03]  /*41f0*/  FADD R217, R141, R217 ;  /* 0x000000d98dd97221 */ /* 0x010fc60000000000 */
[----:B0-----:R1:W5:Y:S01]  /*4200*/  LDL.LU R213, [R1+0xdc] ;  /* 0x0000dc0001d57983 */ /* 0x0013620000300800 */
[----:B------:R-:W-:-:S03]  /*4210*/  FADD R218, R142, R218 ;  /* 0x000000da8eda7221 */ /* 0x000fc60000000000 */
[----:B------:R0:W-:Y:S01]  /*4220*/  STL [R1+0x40], R214 ;  /* 0x000040d601007387 */ /* 0x0001e20000100800 */
[----:B------:R-:W-:-:S01]  /*4230*/  FADD R219, R143, R219 ;  /* 0x000000db8fdb7221 */ /* 0x000fc20000000000 */
[----:B------:R-:W-:Y:S02]  /*4240*/  FADD R220, R144, R220 ;  /* 0x000000dc90dc7221 */ /* 0x000fe40000000000 */
[----:B0-----:R1:W5:Y:S04]  /*4250*/  LDL.LU R214, [R1+0xd8] ;  /* 0x0000d80001d67983 */ /* 0x0013680000300800 */
[----:B------:R0:W-:Y:S01]  /*4260*/  STL [R1+0x44], R215 ;  /* 0x000044d701007387 */ /* 0x0001e20000100800 */
[----:B------:R-:W-:-:S01]  /*4270*/  FADD R221, R145, R221 ;  /* 0x000000dd91dd7221 */ /* 0x000fc20000000000 */
[----:B------:R-:W-:-:S02]  /*4280*/  FADD R222, R146, R222 ;  /* 0x000000de92de7221 */ /* 0x000fc40000000000 */
[----:B0-----:R1:W5:Y:S04]  /*4290*/  LDL.LU R215, [R1+0xd4] ;  /* 0x0000d40001d77983 */ /* 0x0013680000300800 */
[----:B------:R0:W-:Y:S01]  /*42a0*/  STL [R1+0x48], R216 ;  /* 0x000048d801007387 */ /* 0x0001e20000100800 */
[----:B------:R-:W-:-:S03]  /*42b0*/  FADD R223, R147, R223 ;  /* 0x000000df93df7221 */ /* 0x000fc60000000000 */
        /* <DEDUP_REMOVED lines=13> */
[----:B------:R0:W-:Y:S04]  /*4390*/  STL [R1+0x5c], R221 ;  /* 0x00005cdd01007387 */ /* 0x0001e80000100800 */
        /* <DEDUP_REMOVED lines=12> */
[----:B0-----:R1:W5:Y:S01]  /*4460*/  LDL.LU R227, [R1+0xa4] ;  /* 0x0000a40001e37983 */ /* 0x0013620000300800 */
[----:B------:R-:W-:-:S05]  /*4470*/  UMOV UR4, URZ ;  /* 0x0000003f00047c82 */ /* 0x000fca0008000000 */
.L_x_30:
[----:B------:R-:W-:Y:S05]  /*4480*/  @!P1 BRA `(.L_x_31) ;  /* 0x0000000000049947 */ /* 0x000fea0003800000 */
[----:B------:R-:W-:Y:S01]  /*4490*/  BPT.TRAP 0x1 ;  /* 0x000000040000795c */ /* 0x000fe20000300000 */
.L_x_31:
[----:B------:R3:W-:Y:S04]  /*44a0*/  STL [R1+0xa8], R2 ;  /* 0x0000a80201007387 */ /* 0x0007e80000100800 */
[----:B---3--:R-:W3:Y:S04]  /*44b0*/  LDL R2, [R1+0x78] ;  /* 0x0000780001027983 */ /* 0x008ee80000100800 */
[----:B-----5:R4:W-:Y:S04]  /*44c0*/  STL [R1+0xa4], R0 ;  /* 0x0000a40001007387 */ /* 0x0209e80000100800 */
[----:B----4-:R-:W4:Y:S01]  /*44d0*/  LDL R0, [R1+0x80] ;  /* 0x0000800001007983 */ /* 0x010f220000100800 */
[----:B0-----:R-:W-:Y:S01]  /*44e0*/  IMAD.U32 R229, RZ, RZ, UR21 ;  /* 0x00000015ffe57e24 */ /* 0x001fe2000f8e00ff */
[----:B---3--:R-:W-:-:S02]  /*44f0*/  ISETP.NE.AND P0, PT, R2, RZ, PT ;  /* 0x000000ff0200720c */ /* 0x008fc40003f05270 */
[----:B------:R0:W5:Y:S11]  /*4500*/  LDL.LU R2, [R1+0xa8] ;  /* 0x0000a80001027983 */ /* 0x0001760000300800 */
[----:B------:R-:W-:-:S05]  /*4510*/  @P0 LEA R229, R229, UR16, 0x3 ;  /* 0x00000010e5e50c11 */ /* 0x000fca000f8e18ff */
[----:B------:R-:W-:-:S05]  /*4520*/  @P0 VIADD R229, R229, 0x20 ;  /* 0x00000020e5e50836 */ /* 0x000fca0000000000 */
[----:B----4-:R-:W-:Y:S02]  /*4530*/  @P0 PRMT R229, R0, 0x654, R229 ;  /* 0x0000065400e50816 */ /* 0x010fe400000000e5 */
[----:B------:R0:W5:Y:S01]  /*4540*/  LDL.LU R0, [R1+0xa4] ;  /* 0x0000a40001007983 */ /* 0x0001620000300800 */
[----:B------:R-:W-:Y:S01]  /*4550*/  UISETP.GT.U32.AND UP0, UPT, UR7, 0x1, UPT ;  /* 0x000000010700788c */ /* 0x000fe2000bf04070 */
[----:B------:R0:W-:Y:S05]  /*4560*/  @P0 SYNCS.ARRIVE.TRANS64.RED.A1T0 RZ, [R229+URZ], RZ ;  /* 0x000000ffe5ff09a7 */ /* 0x0001ea000810043f */
[----:B------:R-:W-:-:S13]  /*4570*/  PLOP3.LUT P0, PT, PT, PT, UP0, 0x80, 0x0 ;  /* 0x000000000000781c */ /* 0x000fda0003f0f008 */
[----:B0-----:R-:W-:Y:S05]  /*4580*/  @P0 BRA `(.L_x_32) ;  /* 0x0000000000040947 */ /* 0x001fea0003800000 */
[----:B------:R-:W-:Y:S01]  /*4590*/  BPT.TRAP 0x1 ;  /* 0x000000040000795c */ /* 0x000fe20000300000 */
.L_x_32:
[----:B------:R-:W-:Y:S01]  /*45a0*/  UIADD3 UR20, UR20, 0x1, URZ ;  /* 0x0000000114147890 */ /* 0x000fe2000fffe03f */
[C---:B------:R-:W-:Y:S01]  /*45b0*/  ISETP.GT.AND P0, PT, R228.reuse, 0x1, PT ;  /* 0x00000001e400780c */ /* 0x040fe20003f04270 */
[----:B------:R-:W-:Y:S01]  /*45c0*/  UIADD3 UR21, UR21, 0x1, URZ ;  /* 0x0000000115157890 */ /* 0x000fe2000fffe03f */
[----:B------:R-:W-:Y:S01]  /*45d0*/  VIADD R228, R228, 0xffffffff ;  /* 0xffffffffe4e47836 */ /* 0x000fe20000000000 */
[----:B------:R-:W-:Y:S02]  /*45e0*/  UISETP.NE.AND UP0, UPT, UR20, 0x4, UPT ;  /* 0x000000041400788c */ /* 0x000fe4000bf05270 */
[----:B------:R-:W-:Y:S02]  /*45f0*/  UISETP.NE.AND UP1, UPT, UR21, 0x4, UPT ;  /* 0x000000041500788c */ /* 0x000fe4000bf25270 */
[----:B------:R-:W-:Y:S02]  /*4600*/  USEL UR6, URZ, 0x1, UP0 ;  /* 0x000000013f067887 */ /* 0x000fe40008000000 */
[----:B------:R-:W-:-:S02]  /*4610*/  USEL UR20, UR20, URZ, UP0 ;  /* 0x0000003f14147287 */ /* 0x000fc40008000000 */
[----:B------:R-:W-:Y:S02]  /*4620*/  USEL UR21, UR21, URZ, UP1 ;  /* 0x0000003f15157287 */ /* 0x000fe40008800000 */
[----:B------:R-:W-:Y:S01]  /*4630*/  LOP3.LUT R227, R227, UR6, RZ, 0x3c, !PT ;  /* 0x00000006e3e37c12 */ /* 0x000fe2000f8e3cff */
[----:B------:R-:W-:Y:S01]  /*4640*/  UMOV UR6, 0x1 ;  /* 0x0000000100067882 */ /* 0x000fe20000000000 */
[----:B------:R-:W-:Y:S08]  /*4650*/  @P0 BRA `(.L_x_33) ;  /* 0xffffffec00680947 */ /* 0x000ff0000383ffff */
.L_x_25:
[----:B------:R-:W-:-:S04]  /*4660*/  UISETP.NE.AND UP0, UPT, UR4, URZ, UPT ;  /* 0x0000003f0400728c */ /* 0x000fc8000bf05270 */
[----:B------:R-:W-:-:S06]  /*4670*/  USEL UR4, URZ, 0x1, !UP0 ;  /* 0x000000013f047887 */ /* 0x000fcc000c000000 */
[----:B------:R-:W-:-:S13]  /*4680*/  ISETP.NE.AND P0, PT, RZ, UR4, PT ;  /* 0x00000004ff007c0c */ /* 0x000fda000bf05270 */
[----:B------:R-:W-:Y:S05]  /*4690*/  @!P0 BRA `(.L_x_34) ;  /* 0x0000000c00dc8947 */ /* 0x000fea0003800000 */
[----:B------:R-:W3:Y:S04]  /*46a0*/  LDL.LU R227, [R1+0x74] ;  /* 0x0000740001e37983 */ /* 0x000ee80000300800 */
[----:B---3--:R0:W-:Y:S04]  /*46b0*/  STL [R1+0xa4], R227 ;  /* 0x0000a4e301007387 */ /* 0x0081e80000100800 */
[----:B0-----:R-:W3:Y:S04]  /*46c0*/  LDL.LU R227, [R1+0x70] ;  /* 0x0000700001e37983 */ /* 0x001ee80000300800 */
        /* <DEDUP_REMOVED lines=55> */
[----:B0-----:R-:W3:Y:S01]  /*4a40*/  LDL.LU R227, [R1] ;  /* 0x0000000001e37983 */ /* 0x001ee20000300800 */
[----:B------:R-:W-:-:S02]  /*4a50*/  WARPGROUP.DEPBAR.LE gsb0, 0x0 ;  /* 0x00008000000079c5 */ /* 0x000fc40000010000 */
[----:B------:R-:W-:Y:S01]  /*4a60*/  FADD R226, R24, R226 ;  /* 0x000000e218e27221 */ /* 0x000fe20000000000 */
        /* <DEDUP_REMOVED lines=95> */
[----:B-----5:R-:W-:Y:S01]  /*5060*/  FADD R2, R120, R2 ;  /* 0x0000000278027221 */ /* 0x020fe20000000000 */
[----:B------:R-:W-:Y:S01]  /*5070*/  FADD R0, R121, R0 ;  /* 0x0000000079007221 */ /* 0x000fe20000000000 */
[----:B---3--:R-:W-:-:S05]  /*5080*/  FADD R227, R122, R227 ;  /* 0x000000e37ae37221 */ /* 0x008fca0000000000 */
[----:B------:R0:W-:Y:S04]  /*5090*/  STL [R1], R227 ;  /* 0x000000e301007387 */ /* 0x0001e80000100800 */
[----:B0-----:R-:W3:Y:S02]  /*50a0*/  LDL.LU R227, [R1+0x114] ;  /* 0x0001140001e37983 */ /* 0x001ee40000300800 */
[----:B---3--:R-:W-:-:S05]  /*50b0*/  FADD R227, R123, R227 ;  /* 0x000000e37be37221 */ /* 0x008fca0000000000 */
[----:B------:R0:W-:Y:S04]  /*50c0*/  STL [R1+0x4], R227 ;  /* 0x000004e301007387 */ /* 0x0001e80000100800 */
        /* <DEDUP_REMOVED lines=83> */
[----:B------:R0:W-:Y:S02]  /*5600*/  STL [R1+0x74], R227 ;  /* 0x000074e301007387 */ /* 0x0001e40000100800 */
.L_x_34:
[----:B0-----:R-:W-:-:S04]  /*5610*/  IMAD.U32 R227, RZ, RZ, UR33 ;  /* 0x00000021ffe37e24 */ /* 0x001fc8000f8e00ff */
[----:B------:R0:W-:Y:S01]  /*5620*/  SYNCS.ARRIVE.TRANS64.A1T0 RZ, [R227+UR30], RZ ;  /* 0x000000ffe3ff79a7 */ /* 0x0001e2000810001e */
[----:B------:R-:W-:Y:S02]  /*5630*/  WARPGROUP.DEPBAR.LE gsb0, 0x0 ;  /* 0x00008000000079c5 */ /* 0x000fe40000010000 */
[----:B------:R-:W3:Y:S02]  /*5640*/  LDC R24, c[0x0][0x28c] ;  /* 0x0000a300ff187b82 */ /* 0x000ee40000000800 */
[----:B---3--:R-:W-:-:S13]  /*5650*/  ISETP.GE.AND P0, PT, R24, 0x1, PT ;  /* 0x000000011800780c */ /* 0x008fda0003f06270 */
[----:B0-----:R-:W-:Y:S05]  /*5660*/  @!P0 BRA `(.L_x_35) ;  /* 0x0000000000588947 */ /* 0x001fea0003800000 */
[----:B------:R-:W-:-:S06]  /*5670*/  UISETP.NE.AND UP0, UPT, UR32, 0x3, UPT ;  /* 0x000000032000788c */ /* 0x000fcc000bf05270 */
[----:B------:R-:W-:-:S13]  /*5680*/  PLOP3.LUT P0, PT, PT, PT, UP0, 0x80, 0x0 ;  /* 0x000000000000781c */ /* 0x000fda0003f0f008 */
[----:B------:R-:W-:Y:S05]  /*5690*/  @!P0 BRA `(.L_x_36) ;  /* 0x0000000000048947 */ /* 0x000fea0003800000 */
[----:B------:R-:W-:Y:S01]  /*56a0*/  BPT.TRAP 0x1 ;  /* 0x000000040000795c */ /* 0x000fe20000300000 */
.L_x_36:
[----:B-----5:R0:W-:Y:S04]  /*56b0*/  STL [R1+0xa4], R0 ;  /* 0x0000a40001007387 */ /* 0x0201e80000100800 */
[----:B------:R-:W3:Y:S04]  /*56c0*/  LDL R227, [R1+0x80] ;  /* 0x0000800001e37983 */ /* 0x000ee80000100800 */
[----:B0-----:R-:W4:Y:S01]  /*56d0*/  LDL R0, [R1+0x78] ;  /* 0x0000780001007983 */ /* 0x001f220000100800 */
[----:B------:R-:W-:Y:S01]  /*56e0*/  IMAD.U32 R25, RZ, RZ, UR16 ;  /* 0x00000010ff197e24 */ /* 0x000fe2000f8e00ff */
[----:B----4-:R-:W-:-:S02]  /*56f0*/  ISETP.NE.AND P0, PT, R0, RZ, PT ;  /* 0x000000ff0000720c */ /* 0x010fc40003f05270 */
[----:B------:R0:W5:Y:S11]  /*5700*/  LDL.LU R0, [R1+0xa4] ;  /* 0x0000a40001007983 */ /* 0x0001760000300800 */
[----:B------:R-:W-:-:S05]  /*5710*/  VOTEU.ANY UP0, P0 ;  /* 0x00000000003f7886 */ /* 0x000fca0000000100 */
[----:B------:R-:W-:-:S06]  /*5720*/  @UP0 UIADD3 UR4, UR12, UR15, URZ ;  /* 0x0000000f0c040290 */ /* 0x000fcc000fffe03f */
[----:B------:R-:W-:-:S04]  /*5730*/  IMAD.U32 R24, RZ, RZ, UR4 ;  /* 0x00000004ff187e24 */ /* 0x000fc8000f8e00ff */
[----:B------:R-:W-:-:S05]  /*5740*/  @P0 IMAD.SHL.U32 R24, R24, 0x8, RZ ;  /* 0x0000000818180824 */ /* 0x000fca00078e00ff */
[----:B------:R-:W-:Y:S01]  /*5750*/  @P0 LOP3.LUT R24, R24, 0x18, RZ, 0xc0, !PT ;  /* 0x0000001818180812 */ /* 0x000fe200078ec0ff */
[----:B------:R-:W-:-:S03]  /*5760*/  UISETP.GT.U32.AND UP0, UPT, UR7, 0x1, UPT ;  /* 0x000000010700788c */ /* 0x000fc6000bf04070 */
[----:B------:R-:W-:-:S04]  /*5770*/  @P0 IADD3 R24, R25, 0x20, R24 ;  /* 0x0000002019180810 */ /* 0x000fc80007ffe018 */
[----:B---3--:R-:W-:-:S04]  /*5780*/  @P0 PRMT R24, R227, 0x654, R24 ;  /* 0x00000654e3180816 */ /* 0x008fc80000000018 */
[----:B------:R0:W-:Y:S01]  /*5790*/  @P0 SYNCS.ARRIVE.TRANS64.RED.A1T0 RZ, [R24+URZ], RZ ;  /* 0x000000ff18ff09a7 */ /* 0x0001e2000810043f */
[----:B------:R-:W-:-:S13]  /*57a0*/  PLOP3.LUT P0, PT, PT, PT, UP0, 0x80, 0x0 ;  /* 0x000000000000781c */ /* 0x000fda0003f0f008 */
[----:B0-----:R-:W-:Y:S05]  /*57b0*/  @P0 BRA `(.L_x_35) ;  /* 0x0000000000040947 */ /* 0x001fea0003800000 */
[----:B------:R-:W-:Y:S01]  /*57c0*/  BPT.TRAP 0x1 ;  /* 0x000000040000795c */ /* 0x000fe20000300000 */
.L_x_35:
[----:B------:R-:W3:Y:S01]  /*57d0*/  LDL R227, [R1+0x8c] ;  /* 0x00008c0001e37983 */ /* 0x000ee20000100800 */
[----:B------:R-:W-:Y:S01]  /*57e0*/  IMAD.U32 R24, RZ, RZ, UR29 ;  /* 0x0000001dff187e24 */ /* 0x000fe2000f8e00ff */
[----:B------:R-:W0:Y:S04]  /*57f0*/  LDC R35, c[0x0][0x288] ;  /* 0x0000a200ff237b82 */ /* 0x000e280000000800 */
[----:B------:R-:W-:-:S04]  /*5800*/  SHF.L.U32 R24, R24, 0x1f, RZ ;  /* 0x0000001f18187819 */ /* 0x000fc800000006ff */
[----:B------:R-:W4:Y:S01]  /*5810*/  SYNCS.PHASECHK.TRANS64.TRYWAIT P0, [UR19+0x8], R24 ;  /* 0x00000818ff0075a7 */ /* 0x000f220008000153 */
[----:B---3--:R-:W-:Y:S01]  /*5820*/  IMAD.SHL.U32 R32, R227, 0x40, RZ ;  /* 0x00000040e3207824 */ /* 0x008fe200078e00ff */
[----:B0---4-:R-:W-:Y:S06]  /*5830*/  @!P0 BRA `(.L_x_37) ;  /* 0x000000a800f88947 */ /* 0x011fec0003800000 */
.L_x_323:
[----:B------:R-:W3:Y:S01]  /*5840*/  LDL.LU R227, [R1+0x90] ;  /* 0x0000900001e37983 */ /* 0x000ee20000300800 */
[----:B------:R-:W-:Y:S02]  /*5850*/  ULDC UR4, c[0x0][0x284] ;  /* 0x0000a10000047ab9 */ /* 0x000fe40000000800 */
[----:B------:R-:W-:Y:S01]  /*5860*/  ISETP.GE.AND P0, PT, R32, UR4, PT ;  /* 0x0000000420007c0c */ /* 0x000fe2000bf06270 */
[----:B---3--:R-:W-:-:S05]  /*5870*/  IMAD.SHL.U32 R37, R227, 0x100, RZ ;  /* 0x00000100e3257824 */ /* 0x008fca00078e00ff */
[----:B------:R-:W-:-:S13]  /*5880*/  ISETP.GE.OR P0, PT, R37, R35, P0 ;  /* 0x000000232500720c */ /* 0x000fda0000706670 */
[----:B------:R-:W-:Y:S05]  /*5890*/  @P0 BRA `(.L_x_38) ;  /* 0x00000090001c0947 */ /* 0x000fea0003800000 */
[----:B------:R3:W-:Y:S01]  /*58a0*/  STL.64 [R1+0xb0], R4 ;  /* 0x0000b00401007387 */ /* 0x0007e20000100a00 */
[----:B------:R-:W-:Y:S01]  /*58b0*/  ULDC.64 UR4, c[0x0][0x5d0] ;  /* 0x0001740000047ab9 */ /* 0x000fe20000000a00 */
[----:B------:R-:W4:Y:S02]  /*58c0*/  LDC.64 R26, c[0x0][0x5c8] ;  /* 0x00017200ff1a7b82 */ /* 0x000f240000000a00 */
[----:B---3--:R-:W3:Y:S04]  /*58d0*/  LDL.64 R4, [R1+0x98] ;  /* 0x0000980001047983 */ /* 0x008ee80000100a00 */
[----:B-----5:R0:W-:Y:S04]  /*58e0*/  STL [R1+0xa8], R2 ;  /* 0x0000a80201007387 */ /* 0x0201e80000100800 */
[----:B0-----:R-:W3:Y:S04]  /*58f0*/  LDL.LU R2, [R1+0x8c] ;  /* 0x00008c0001027983 */ /* 0x001ee80000300800 */
[----:B------:R0:W-:Y:S04]  /*5900*/  STL [R1+0xa4], R0 ;  /* 0x0000a40001007387 */ /* 0x0001e80000100800 */
[----:B------:R-:W2:Y:S04]  /*5910*/  LDL R227, [R1+0x7c] ;  /* 0x00007c0001e37983 */ /* 0x000ea80000100800 */
[----:B0-----:R-:W4:Y:S01]  /*5920*/  LDL R0, [R1+0x94] ;  /* 0x0000940001007983 */ /* 0x001f220000100800 */
[----:B------:R-:W0:Y:S02]  /*5930*/  S2R R24, SR_TID.X ;  /* 0x0000000000187919 */ /* 0x000e240000002100 */
[----:B0-----:R-:W-:-:S04]  /*5940*/  SHF.R.S32.HI R25, RZ, 0x1f, R24 ;  /* 0x0000001fff197819 */ /* 0x001fc80000011418 */
[----:B------:R-:W-:-:S04]  /*5950*/  LEA.HI R25, R25, R24, RZ, 0x7 ;  /* 0x0000001819197211 */ /* 0x000fc800078f38ff */
[----:B------:R-:W-:-:S05]  /*5960*/  LOP3.LUT R25, R25, 0xffffff80, RZ, 0xc0, !PT ;  /* 0xffffff8019197812 */ /* 0x000fca00078ec0ff */
[----:B------:R-:W-:Y:S01]  /*5970*/  IMAD.IADD R25, R24, 0x1, -R25 ;  /* 0x0000000118197824 */ /* 0x000fe200078e0a19 */
[----:B--2---:R-:W-:-:S05]  /*5980*/  SHF.R.S32.HI R38, RZ, 0x1f, R227 ;  /* 0x0000001fff267819 */ /* 0x004fca00000114e3 */
[----:B------:R-:W-:-:S04]  /*5990*/  IMAD R30, R38, UR4, RZ ;  /* 0x00000004261e7c24 */ /* 0x000fc8000f8e02ff */
[----:B------:R-:W-:Y:S02]  /*59a0*/  IMAD R33, R227, UR5, R30 ;  /* 0x00000005e3217c24 */ /* 0x000fe4000f8e021e */
[----:B---3--:R-:W-:Y:S02]  /*59b0*/  IMAD.WIDE R30, R2, 0x40, R4 ;  /* 0x00000040021e7825 */ /* 0x008fe400078e0204 */
[----:B------:R0:W5:Y:S02]  /*59c0*/  LDL.LU.64 R4, [R1+0xb0] ;  /* 0x0000b00001047983 */ /* 0x0001640000300a00 */
[----:B----4-:R-:W-:Y:S02]  /*59d0*/  IMAD.IADD R39, R0, 0x1, -R32 ;  /* 0x0000000100277824 */ /* 0x010fe400078e0a20 */
[----:B------:R0:W5:Y:S04]  /*59e0*/  LDL.LU R2, [R1+0xa8] ;  /* 0x0000a80001027983 */ /* 0x0001680000300800 */
[----:B------:R0:W5:Y:S01]  /*59f0*/  LDL.LU R0, [R1+0xa4] ;  /* 0x0000a40001007983 */ /* 0x0001620000300800 */
[----:B------:R-:W-:-:S04]  /*5a00*/  SHF.R.S32.HI R24, RZ, 0x1f, R25 ;  /* 0x0000001fff187819 */ /* 0x000fc80000011419 */
[----:B------:R-:W-:-:S04]  /*5a10*/  LEA.HI R24, R24, R25, RZ, 0x2 ;  /* 0x0000001918187211 */ /* 0x000fc800078f10ff */
[----:B------:R-:W-:-:S05]  /*5a20*/  LOP3.LUT R24, R24, 0xfffffffc, RZ, 0xc0, !PT ;  /* 0xfffffffc18187812 */ /* 0x000fca00078ec0ff */
[----:B------:R-:W-:-:S04]  /*5a30*/  IMAD.IADD R40, R25, 0x1, -R24 ;  /* 0x0000000119287824 */ /* 0x000fc800078e0a18 */
[----:B------:R-:W-:-:S05]  /*5a40*/  IMAD.SHL.U32 R28, R40, 0x2, RZ ;  /* 0x00000002281c7824 */ /* 0x000fca00078e00ff */
[----:B------:R-:W-:-:S03]  /*5a50*/  SHF.R.S32.HI R29, RZ, 0x1f, R28 ;  /* 0x0000001fff1d7819 */ /* 0x000fc6000001141c */
[----:B------:R-:W-:Y:S01]  /*5a60*/  IMAD.WIDE.U32 R24, R227, UR4, R28 ;  /* 0x00000004e3187c25 */ /* 0x000fe2000f8e001c */
[----:B------:R-:W-:Y:S01]  /*5a70*/  SHF.R.S32.HI R36, RZ, 0x1f, R37 ;  /* 0x0000001fff247819 */ /* 0x000fe20000011425 */
[----:B------:R-:W-:Y:S01]  /*5a80*/  ULDC.64 UR4, c[0x0][0x5c0] ;  /* 0x0001700000047ab9 */ /* 0x000fe20000000a00 */
[----:B------:R-:W-:Y:S01]  /*5a90*/  IADD3 R24, P0, R37, R24, RZ ;  /* 0x0000001825187210 */ /* 0x000fe20007f1e0ff */
[----:B------:R-:W-:-:S03]  /*5aa0*/  IMAD R34, R31, R26, RZ ;  /* 0x0000001a1f227224 */ /* 0x000fc600078e02ff */
[----:B------:R-:W-:Y:S01]  /*5ab0*/  IADD3.X R25, R36, R25, R33, P0, !PT ;  /* 0x0000001924197210 */ /* 0x000fe200007fe421 */
[C---:B------:R-:W-:Y:S02]  /*5ac0*/  IMAD R33, R30.reuse, R27, R34 ;  /* 0x0000001b1e217224 */ /* 0x040fe400078e0222 */
[----:B------:R-:W-:-:S04]  /*5ad0*/  IMAD.WIDE.U32 R24, R30, R26, R24 ;  /* 0x0000001a1e187225 */ /* 0x000fc800078e0018 */
[----:B------:R-:W-:Y:S01]  /*5ae0*/  IMAD.IADD R33, R25, 0x1, R33 ;  /* 0x0000000119217824 */ /* 0x000fe200078e0221 */
[----:B------:R-:W-:-:S04]  /*5af0*/  LEA R25, P0, R26, R24, 0x3 ;  /* 0x000000181a197211 */ /* 0x000fc800078018ff */
[----:B------:R-:W-:Y:S02]  /*5b00*/  LEA.HI.X R27, R26, R33, R27, 0x3, P0 ;  /* 0x000000211a1b7211 */ /* 0x000fe400000f1c1b */
[----:B------:R-:W-:Y:S02]  /*5b10*/  FSETP.NEU.AND P0, PT, RZ, UR27, PT ;  /* 0x0000001bff007c0b */ /* 0x000fe4000bf0d000 */
[----:B------:R-:W-:Y:S02]  /*5b20*/  IADD3 R24, P1, R24, UR4, RZ ;  /* 0x0000000418187c10 */ /* 0x000fe4000ff3e0ff */
[----:B------:R-:W-:Y:S01]  /*5b30*/  IADD3 R26, P2, R25, UR4, RZ ;  /* 0x00000004191a7c10 */ /* 0x000fe2000ff5e0ff */
[----:B------:R-:W-:Y:S01]  /*5b40*/  IMAD R34, R40, -0x2, R35 ;  /* 0xfffffffe28227824 */ /* 0x000fe200078e0223 */
[----:B------:R-:W-:Y:S01]  /*5b50*/  IADD3.X R25, R33, UR5, RZ, P1, !PT ;  /* 0x0000000521197c10 */ /* 0x000fe20008ffe4ff */
[----:B------:R-:W-:Y:S01]  /*5b60*/  BSSY B0, `(.L_x_38) ;  /* 0x00008da000007945 */ /* 0x000fe20003800000 */
[----:B------:R-:W-:Y:S01]  /*5b70*/  IADD3.X R27, R27, UR5, RZ, P2, !PT ;  /* 0x000000051b1b7c10 */ /* 0x000fe200097fe4ff */
[----:B------:R-:W-:-:S04]  /*5b80*/  IMAD.IADD R34, R34, 0x1, -R37 ;  /* 0x0000000122227824 */ /* 0x000fc800078e0a25 */
[----:B0-----:R-:W-:Y:S05]  /*5b90*/  @!P0 BRA `(.L_x_39) ;  /* 0x0000006800d88947 */ /* 0x001fea0003800000 */
[----:B------:R-:W-:Y:S01]  /*5ba0*/  ULDC.64 UR4, c[0x0][0x5b8] ;  /* 0x00016e0000047ab9 */ /* 0x000fe20000000a00 */
[----:B------:R-:W-:Y:S01]  /*5bb0*/  ULDC.64 UR8, c[0x0][0x5a8] ;  /* 0x00016a0000087ab9 */ /* 0x000fe20000000a00 */
[----:B------:R-:W-:Y:S01]  /*5bc0*/  IMAD.WIDE.U32 R28, R227, UR4, R28 ;  /* 0x00000004e31c7c25 */ /* 0x000fe2000f8e001c */
[----:B------:R-:W-:Y:S03]  /*5bd0*/  BSSY B1, `(.L_x_40) ;  /* 0x0000010000017945 */ /* 0x000fe60003800000 */
[----:B------:R-:W-:-:S04]  /*5be0*/  IMAD R32, R38, UR4, RZ ;  /* 0x0000000426207c24 */ /* 0x000fc8000f8e02ff */
[----:B------:R-:W-:Y:S01]  /*5bf0*/  IMAD R33, R227, UR5, R32 ;  /* 0x00000005e3217c24 */ /* 0x000fe2000f8e0220 */
[----:B------:R-:W-:Y:S01]  /*5c00*/  IADD3 R32, P0, R37, R28, RZ ;  /* 0x0000001c25207210 */ /* 0x000fe20007f1e0ff */
[----:B------:R-:W-:Y:S02]  /*5c10*/  ULDC.64 UR4, c[0x0][0x5b0] ;  /* 0x00016c0000047ab9 */ /* 0x000fe40000000a00 */
[----:B------:R-:W-:Y:S01]  /*5c20*/  IMAD R35, R31, UR4, RZ ;  /* 0x000000041f237c24 */ /* 0x000fe2000f8e02ff */
[----:B------:R-:W-:Y:S02]  /*5c30*/  IADD3.X R33, R36, R29, R33, P0, !PT ;  /* 0x0000001d24217210 */ /* 0x000fe400007fe421 */
[----:B------:R-:W-:Y:S01]  /*5c40*/  ISETP.GE.AND P0, PT, R39, 0x1, PT ;  /* 0x000000012700780c */ /* 0x000fe20003f06270 */
[C---:B------:R-:W-:Y:S02]  /*5c50*/  IMAD R35, R30.reuse, UR5, R35 ;  /* 0x000000051e237c24 */ /* 0x040fe4000f8e0223 */
[----:B------:R-:W-:Y:S01]  /*5c60*/  IMAD.WIDE.U32 R28, R30, UR4, R32 ;  /* 0x000000041e1c7c25 */ /* 0x000fe2000f8e0020 */
[----:B------:R-:W-:-:S02]  /*5c70*/  ISETP.LT.OR P2, PT, R34, 0x1, !P0 ;  /* 0x000000012200780c */ /* 0x000fc40004741670 */
[----:B------:R-:W-:-:S04]  /*5c80*/  IADD3 R28, P1, R28, UR8, RZ ;  /* 0x000000081c1c7c10 */ /* 0x000fc8000ff3e0ff */
[--C-:B------:R-:W-:Y:S02]  /*5c90*/  IADD3.X R29, R29, UR9, R35.reuse, P1, !PT ;  /* 0x000000091d1d7c10 */ /* 0x100fe40008ffe423 */
[----:B------:R-:W-:-:S05]  /*5ca0*/  PRMT R35, RZ, 0x7610, R35 ;  /* 0x00007610ff237816 */ /* 0x000fca0000000023 */
[----:B------:R-:W-:Y:S05]  /*5cb0*/  @P2 BRA `(.L_x_41) ;  /* 0x0000000000042947 */ /* 0x000fea0003800000 */
[----:B------:R0:W5:Y:S02]  /*5cc0*/  LDG.E.U8 R35, desc[UR22][R28.64] ;  /* 0x000000161c237981 */ /* 0x000164000c1e1100 */
.L_x_41:
[----:B------:R-:W-:Y:S05]  /*5cd0*/  BSYNC B1 ;  /* 0x0000000000017941 */ /* 0x000fea0003800000 */
.L_x_40:
[----:B-----5:R-:W-:Y:S01]  /*5ce0*/  LOP3.LUT R35, R35, 0xff, RZ, 0xc0, !PT ;  /* 0x000000ff23237812 */ /* 0x020fe200078ec0ff */
[----:B------:R-:W-:Y:S01]  /*5cf0*/  BSSY B1, `(.L_x_42) ;  /* 0x000000b000017945 */ /* 0x000fe20003800000 */
[----:B------:R-:W-:Y:S02]  /*5d00*/  ISETP.LT.OR P3, PT, R34, 0x2, !P0 ;  /* 0x000000022200780c */ /* 0x000fe40004761670 */
[----:B------:R-:W-:-:S05]  /*5d10*/  F2FP.F16.E4M3.UNPACK_B R35, R35 ;  /* 0x00000023ff23723e */ /* 0x000fca00020006ff */
[----:B------:R-:W-:-:S05]  /*5d20*/  HADD2.F32 R35, -RZ, R35.H0_H0 ;  /* 0x20000023ff237230 */ /* 0x000fca0000004100 */
[----:B------:R-:W-:-:S04]  /*5d30*/  FMUL R35, R35, UR27 ;  /* 0x0000001b23237c20 */ /* 0x000fc80008400000 */
[----:B------:R-:W-:-:S05]  /*5d40*/  FFMA R35, R226, UR26, R35 ;  /* 0x0000001ae2237c23 */ /* 0x000fca0008000023 */
[----:B------:R-:W-:Y:S02]  /*5d50*/  F2FP.SATFINITE.E4M3.F32.PACK_AB_MERGE_C R37, RZ, R35, RZ ;  /* 0x00000023ff25723e */ /* 0x000fe400048070ff */
[----:B------:R-:W-:-:S03]  /*5d60*/  PRMT R35, RZ, 0x7610, R35 ;  /* 0x00007610ff237816 */ /* 0x000fc60000000023 */
[----:B------:R2:W-:Y:S01]  /*5d70*/  @!P2 STG.E.U8 desc[UR22][R24.64], R37 ;  /* 0x000000251800a986 */ /* 0x0005e2000c101116 */
[----:B------:R-:W-:Y:S05]  /*5d80*/  @P3 BRA `(.L_x_43) ;  /* 0x0000000000043947 */ /* 0x000fea0003800000 */
[----:B------:R3:W5:Y:S02]  /*5d90*/  LDG.E.U8 R35, desc[UR22][R28.64+0x1] ;  /* 0x000001161c237981 */ /* 0x000764000c1e1100 */
.L_x_43:
[----:B------:R-:W-:Y:S05]  /*5da0*/  BSYNC B1 ;  /* 0x0000000000017941 */ /* 0x000fea0003800000 */
.L_x_42:
[----:B-----5:R-:W-:Y:S01]  /*5db0*/  LOP3.LUT R35, R35, 0xff, RZ, 0xc0, !PT ;  /* 0x000000ff23237812 */ /* 0x020fe200078ec0ff */
[----:B------:R-:W-:Y:S01]  /*5dc0*/  BSSY B1, `(.L_x_44) ;  /* 0x0000013000017945 */ /* 0x000fe20003800000 */
[----:B--2---:R-:W-:Y:S02]  /*5dd0*/  IADD3 R37, P1, R30, 0x8, RZ ;  /* 0x000000081e257810 */ /* 0x004fe40007f3e0ff */
[----:B------:R-:W-:-:S03]  /*5de0*/  F2FP.F16.E4M3.UNPACK_B R35, R35 ;  /* 0x00000023ff23723e */ /* 0x000fc600020006ff */
[----:B------:R-:W-:Y:S01]  /*5df0*/  IMAD.X R31, RZ, RZ, R31, P1 ;  /* 0x000000ffff1f7224 */ /* 0x000fe200008e061f */
[----:B------:R-:W-:Y:S01]  /*5e00*/  ISETP.GE.AND P1, PT, R39, 0x9, PT ;  /* 0x000000092700780c */ /* 0x000fe20003f26270 */
[----:B------:R-:W-:Y:S02]  /*5e10*/  HADD2.F32 R35, -RZ, R35.H0_H0 ;  /* 0x20000023ff237230 */ /* 0x000fe40000004100 */
[----:B------:R-:W-:Y:S01]  /*5e20*/  IMAD R36, R31, UR4, RZ ;  /* 0x000000041f247c24 */ /* 0x000fe2000f8e02ff */
[----:B------:R-:W-:Y:S01]  /*5e30*/  ISETP.LT.OR P4, PT, R34, 0x1, !P1 ;  /* 0x000000012200780c */ /* 0x000fe20004f81670 */
[----:B------:R-:W-:-:S04]  /*5e40*/  IMAD.WIDE.U32 R32, R37, UR4, R32 ;  /* 0x0000000425207c25 */ /* 0x000fc8000f8e0020 */
[----:B------:R-:W-:Y:S01]  /*5e50*/  FMUL R30, R35, UR27 ;  /* 0x0000001b231e7c20 */ /* 0x000fe20008400000 */
[----:B------:R-:W-:-:S03]  /*5e60*/  IMAD R37, R37, UR5, R36 ;  /* 0x0000000525257c24 */ /* 0x000fc6000f8e0224 */
[----:B------:R-:W-:Y:S01]  /*5e70*/  FFMA R225, R225, UR26, R30 ;  /* 0x0000001ae1e17c23 */ /* 0x000fe2000800001e */
[----:B------:R-:W-:Y:S02]  /*5e80*/  IADD3 R30, P2, R32, UR8, RZ ;  /* 0x00000008201e7c10 */ /* 0x000fe4000ff5e0ff */
[----:B------:R-:W-:Y:S02]  /*5e90*/  PRMT R32, RZ, 0x7610, R32 ;  /* 0x00007610ff207816 */ /* 0x000fe40000000020 */
[----:B------:R-:W-:Y:S02]  /*5ea0*/  F2FP.SATFINITE.E4M3.F32.PACK_AB_MERGE_C R225, RZ, R225, RZ ;  /* 0x000000e1ffe1723e */ /* 0x000fe400048070ff */
[----:B------:R-:W-:-:S03]  /*5eb0*/  IADD3.X R31, R33, UR9, R37, P2, !PT ;  /* 0x00000009211f7c10 */ /* 0x000fc600097fe425 */
[----:B------:R2:W-:Y:S01]  /*5ec0*/  @!P3 STG.E.U8 desc[UR22][R24.64+0x1], R225 ;  /* 0x000001e11800b986 */ /* 0x0005e2000c101116 */
[----:B------:R-:W-:Y:S05]  /*5ed0*/  @P4 BRA `(.L_x_45) ;  /* 0x0000000000044947 */ /* 0x000fea0003800000 */
[----:B------:R4:W5:Y:S02]  /*5ee0*/  LDG.E.U8 R32, desc[UR22][R30.64] ;  /* 0x000000161e207981 */ /* 0x000964000c1e1100 */
.L_x_45:
[----:B------:R-:W-:Y:S05]  /*5ef0*/  BSYNC B1 ;  /* 0x0000000000017941 */ /* 0x000fea0003800000 */
.L_x_44:
[----:B-----5:R-:W-:Y:S01]  /*5f00*/  LOP3.LUT R32, R32, 0xff, RZ, 0xc0, !PT ;  /* 0x000000ff20207812 */ /* 0x020fe200078ec0ff */
[----:B------:R-:W-:Y:S01]  /*5f10*/  BSSY B1, `(.L_x_46) ;  /* 0x000000b000017945 */ /* 0x000fe20003800000 */
[----:B------:R-:W-:Y:S02]  /*5f20*/  ISETP.LT.OR P2, PT, R34, 0x2, !P1 ;  /* 0x000000022200780c */ /* 0x000fe40004f41670 */
[----:B------:R-:W-:-:S05]  /*5f30*/  F2FP.F16.E4M3.UNPACK_B R32, R32 ;  /* 0x00000020ff20723e */ /* 0x000fca00020006ff */
[----:B------:R-:W-:-:S05]  /*5f40*/  HADD2.F32 R32, -RZ, R32.H0_H0 ;  /* 0x20000020ff207230 */ /* 0x000fca0000004100 */
[----:B------:R-:W-:Y:S01]  /*5f50*/  FMUL R33, R32, UR27 ;  /* 0x0000001b20217c20 */ /* 0x000fe20008400000 */
[----:B------:R-:W-:-:S03]  /*5f60*/  PRMT R32, RZ, 0x7610, R32 ;  /* 0x00007610ff207816 */ /* 0x000fc60000000020 */
[----:B------:R-:W-:-:S05]  /*5f70*/  FFMA R33, R224, UR26, R33 ;  /* 0x0000001ae0217c23 */ /* 0x000fca0008000021 */
[----:B------:R-:W-:-:S05]  /*5f80*/  F2FP.SATFINITE.E4M3.F32.PACK_AB_MERGE_C R33, RZ, R33, RZ ;  /* 0x00000021ff21723e */ /* 0x000fca00048070ff */
[----:B------:R0:W-:Y:S01]  /*5f90*/  @!P4 STG.E.U8 desc[UR22][R26.64], R33 ;  /* 0x000000211a00c986 */ /* 0x0001e2000c101116 */
[----:B------:R-:W-:Y:S05]  /*5fa0*/  @P2 BRA `(.L_x_47) ;  /* 0x0000000000042947 */ /* 0x000fea0003800000 */
[----:B------:R0:W5:Y:S02]  /*5fb0*/  LDG.E.U8 R32, desc[UR22][R30.64+0x1] ;  /* 0x000001161e207981 */ /* 0x000164000c1e1100 */
.L_x_47:
[----:B------:R-:W-:Y:S05]  /*5fc0*/  BSYNC B1 ;  /* 0x0000000000017941 */ /* 0x000fea0003800000 */
.L_x_46:
[----:B-----5:R-:W-:Y:S01]  /*5fd0*/  LOP3.LUT R32, R32, 0xff, RZ, 0xc0, !PT ;  /* 0x000000ff20207812 */ /* 0x020fe200078ec0ff */
[----:B------:R-:W-:Y:S01]  /*5fe0*/  BSSY B1, `(.L_x_48) ;  /* 0x000000b000017945 */ /* 0x000fe20003800000 */
[----:B------:R-:W-:Y:S02]  /*5ff0*/  ISETP.LT.OR P3, PT, R34, 0x9, !P0 ;  /* 0x000000092200780c */ /* 0x000fe40004761670 */
[----:B------:R-:W-:-:S05]  /*6000*/  F2FP.F16.E4M3.UNPACK_B R32, R32 ;  /* 0x00000020ff20723e */ /* 0x000fca00020006ff */
[----:B------:R-:W-:-:S05]  /*6010*/  HADD2.F32 R32, -RZ, R32.H0_H0 ;  /* 0x20000020ff207230 */ /* 0x000fca0000004100 */
[----:B------:R-:W-:-:S04]  /*6020*/  FMUL R32, R32, UR27 ;  /* 0x0000001b20207c20 */ /* 0x000fc80008400000 */
[----:B------:R-:W-:-:S05]  /*6030*/  FFMA R32, R223, UR26, R32 ;  /* 0x0000001adf207c23 */ /* 0x000fca0008000020 */
[----:B0-----:R-:W-:Y:S02]  /*6040*/  F2FP.SATFINITE.E4M3.F32.PACK_AB_MERGE_C R33, RZ, R32, RZ ;  /* 0x00000020ff21723e */ /* 0x001fe400048070ff */
[----:B------:R-:W-:-:S03]  /*6050*/  PRMT R32, RZ, 0x7610, R32 ;  /* 0x00007610ff207816 */ /* 0x000fc60000000020 */
[----:B------:R0:W-:Y:S01]  /*6060*/  @!P2 STG.E.U8 desc[UR22][R26.64+0x1], R33 ;  /* 0x000001211a00a986 */ /* 0x0001e2000c101116 */
[----:B------:R-:W-:Y:S05]  /*6070*/  @P3 BRA `(.L_x_49) ;  /* 0x0000000000043947 */ /* 0x000fea0003800000 */
[----:B------:R0:W5:Y:S02]  /*6080*/  LDG.E.U8 R32, desc[UR22][R28.64+0x8] ;  /* 0x000008161c207981 */ /* 0x000164000c1e1100 */
.L_x_49:
[----:B------:R-:W-:Y:S05]  /*6090*/  BSYNC B1 ;  /* 0x0000000000017941 */ /* 0x000fea0003800000 */
.L_x_48:
[----:B-----5:R-:W-:Y:S01]  /*60a0*/  LOP3.LUT R32, R32, 0xff, RZ, 0xc0, !PT ;  /* 0x000000ff20207812 */ /* 0x020fe200078ec0ff */
[----:B------:R-:W-:Y:S01]  /*60b0*/  BSSY B1, `(.L_x_50) ;  /* 0x000000b000017945 */ /* 0x000fe20003800000 */
[----:B------:R-:W-:Y:S02]  /*60c0*/  ISETP.LT.OR P2, PT, R34, 0xa, !P0 ;  /* 0x0000000a2200780c */ /* 0x000fe40004741670 */
[----:B------:R-:W-:-:S05]  /*60d0*/  F2FP.F16.E4M3.UNPACK_B R32, R32 ;  /* 0x00000020ff20723e */ /* 0x000fca00020006ff */
[----:B------:R-:W-:-:S05]  /*60e0*/  HADD2.F32 R32, -RZ, R32.H0_H0 ;  /* 0x20000020ff207230 */ /* 0x000fca0000004100 */
[----:B0-----:R-:W-:Y:S01]  /*60f0*/  FMUL R33, R32, UR27 ;  /* 0x0000001b20217c20 */ /* 0x001fe20008400000 */
[----:B------:R-:W-:-:S03]  /*6100*/  PRMT R32, RZ, 0x7610, R32 ;  /* 0x00007610ff207816 */ /* 0x000fc60000000020 */
[----:B------:R-:W-:-:S05]  /*6110*/  FFMA R33, R222, UR26, R33 ;  /* 0x0000001ade217c23 */ /* 0x000fca0008000021 */
[----:B------:R-:W-:-:S05]  /*6120*/  F2FP.SATFINITE.E4M3.F32.PACK_AB_MERGE_C R33, RZ, R33, RZ ;  /* 0x00000021ff21723e */ /* 0x000fca00048070ff */
[----:B------:R0:W-:Y:S01]  /*6130*/  @!P3 STG.E.U8 desc[UR22][R24.64+0x8], R33 ;  /* 0x000008211800b986 */ /* 0x0001e2000c101116 */
[----:B------:R-:W-:Y:S05]  /*6140*/  @P2 BRA `(.L_x_51) ;  /* 0x0000000000042947 */ /* 0x000fea0003800000 */
[----:B------:R0:W5:Y:S02]  /*6150*/  LDG.E.U8 R32, desc[UR22][R28.64+0x9] ;  /* 0x000009161c207981 */ /* 0x000164000c1e1100 */
.L_x_51:
[----:B------:R-:W-:Y:S05]  /*6160*/  BSYNC B1 ;  /* 0x0000000000017941 */ /* 0x000fea0003800000 */
.L_x_50:
        /* <DEDUP_REMOVED lines=12> */
.L_x_53:
[----:B------:R-:W-:Y:S05]  /*6230*/  BSYNC B1 ;  /* 0x0000000000017941 */ /* 0x000fea0003800000 */
.L_x_52:
        /* <DEDUP_REMOVED lines=12> */
.L_x_55:
[----:B------:R-:W-:Y:S05]  /*6300*/  BSYNC B1 ;  /* 0x0000000000017941 */ /* 0x000fea0003800000 */
.L_x_54:
        /* <DEDUP_REMOVED lines=12> */
.L_x_57:
[----:B------:R-:W-:Y:S05]  /*63d0*/  BSYNC B1 ;  /* 0x0000000000017941 */ /* 0x000fea0003800000 */
.L_x_56:
        /* <DEDUP_REMOVED lines=12> */
.L_x_59:
[----:B------:R-:W-:Y:S05]  /*64a0*/  BSYNC B1 ;  /* 0x0000000000017941 */ /* 0x000fea0003800000 */
.L_x_58:
        /* <DEDUP_REMOVED lines=12> */
.L_x_61:
[----:B------:R-:W-:Y:S05]  /*6570*/  BSYNC B1 ;  /* 0x0000000000017941 */ /* 0x000fea0003800000 */
.L_x_60:
        /* <DEDUP_REMOVED lines=12> */
.L_x_63:
[----:B------:R-:W-:Y:S05]  /*6640*/  BSYNC B1 ;  /* 0x0000000000017941 */ /* 0x000fea0003800000 */
.L_x_62:
        /* <DEDUP_REMOVED lines=12> */
.L_x_65:
[----:B------:R-:W-:Y:S05]  /*6710*/  BSYNC B1 ;  /* 0x0000000000017941 */ /* 0x000fea0003800000 */
.L_x_64:
        /* <DEDUP_REMOVED lines=12> */
.L_x_67:
[----:B------:R-:W-:Y:S05]  /*67e0*/  BSYNC B1 ;  /* 0x0000000000017941 */ /* 0x000fea0003800000 */
.L_x_66:
        /* <DEDUP_REMOVED lines=12> */
.L_x_69:
[----:B------:R-:W-:Y:S05]  /*68b0*/  BSYNC B1 ;  /* 0x0000000000017941 */ /* 0x000fea0003800000 */
.L_x_68:
        /* <DEDUP_REMOVED lines=12> */
.L_x_71:
[----:B------:R-:W-:Y:S05]  /*6980*/  BSYNC B1 ;  /* 0x0000000000017941 */ /* 0x000fea0003800000 */
.L_x_70:
        /* <DEDUP_REMOVED lines=12> */
.L_x_73:
[----:B------:R-:W-:Y:S05]  /*6a50*/  BSYNC B1 ;  /* 0x0000000000017941 */ /* 0x000fea0003800000 */
.L_x_72:
        /* <DEDUP_REMOVED lines=12> */
.L_x_75:
[----:B------:R-:W-:Y:S05]  /*6b20*/  BSYNC B1 ;  /* 0x0000000000017941 */ /* 0x000fea0003800000 */
.L_x_74:
        /* <DEDUP_REMOVED lines=12> */
.L_x_77:
[----:B------:R-:W-:Y:S05]  /*6bf0*/  BSYNC B1 ;  /* 0x0000000000017941 */ /* 0x000fea0003800000 */
.L_x_76:
        /* <DEDUP_REMOVED lines=12> */
.L_x_79:
[----:B------:R-:W-:Y:S05]  /*6cc0*/  BSYNC B1 ;  /* 0x0000000000017941 */ /* 0x000fea0003800000 */
.L_x_78:
        /* <DEDUP_REMOVED lines=12> */
.L_x_81:
[----:B------:R-:W-:Y:S05]  /*6d90*/  BSYNC B1 ;  /* 0x0000000000017941 */ /* 0x000fea0003800000 */
.L_x_80:
        /* <DEDUP_REMOVED lines=12> */
.L_x_83:
[----:B------:R-:W-:Y:S05]  /*6e60*/  BSYNC B1 ;  /* 0x0000000000017941 */ /* 0x000fea0003800000 */
.L_x_82:
        /* <DEDUP_REMOVED lines=12> */
.L_x_85:
[----:B------:R-:W-:Y:S05]  /*6f30*/  BSYNC B1 ;  /* 0x0000000000017941 */ /* 0x000fea0003800000 */
.L_x_84:
        /* <DEDUP_REMOVED lines=12> */
.L_x_87:
[----:B------:R-:W-:Y:S05]  /*7000*/  BSYNC B1 ;  /* 0x0000000000017941 */ /* 0x000fea0003800000 */
.L_x_86:
        /* <DEDUP_REMOVED lines=12> */
.L_x_89:
[----:B------:R-:W-:Y:S05]  /*70d0*/  BSYNC B1 ;  /* 0x0000000000017941 */ /* 0x000fea0003800000 */
.L_x_88:
        /* <DEDUP_REMOVED lines=12> */
.L_x_91:
[----:B------:R-:W-:Y:S05]  /*71a0*/  BSYNC B1 ;  /* 0x0000000000017941 */ /* 0x000fea0003800000 */
.L_x_90:
        /* <DEDUP_REMOVED lines=12> */
.L_x_93:
[----:B------:R-:W-:Y:S05]  /*7270*/  BSYNC B1 ;  /* 0x0000000000017941 */ /* 0x000fea0003800000 */
.L_x_92:
        /* <DEDUP_REMOVED lines=12> */
.L_x_95:
[----:B------:R-:W-:Y:S05]  /*7340*/  BSYNC B1 ;  /* 0x0000000000017941 */ /* 0x000fea0003800000 */
.L_x_94:
        /* <DEDUP_REMOVED lines=12> */
.L_x_97:
[----:B------:R-:W-:Y:S05]  /*7410*/  BSYNC B1 ;  /* 0x0000000000017941 */ /* 0x000fea0003800000 */
.L_x_96:
        /* <DEDUP_REMOVED lines=12> */
.L_x_99:
[----:B------:R-:W-:Y:S05]  /*74e0*/  BSYNC B1 ;  /* 0x0000000000017941 */ /* 0x000fea0003800000 */
.L_x_98:
        /* <DEDUP_REMOVED lines=12> */
.L_x_101:
[----:B------:R-:W-:Y:S05]  /*75b0*/  BSYNC B1 ;  /* 0x0000000000017941 */ /* 0x000fea0003800000 */
.L_x_100:
        /* <DEDUP_REMOVED lines=12> */
.L_x_103:
[----:B------:R-:W-:Y:S05]  /*7680*/  BSYNC B1 ;  /* 0x0000000000017941 */ /* 0x000fea0003800000 */
.L_x_102:
        /* <DEDUP_REMOVED lines=12> */
.L_x_105:
[----:B------:R-:W-:Y:S05]  /*7750*/  BSYNC B1 ;  /* 0x0000000000017941 */ /* 0x000fea0003800000 */
.L_x_104:
        /* <DEDUP_REMOVED lines=12> */
.L_x_107:
[----:B------:R-:W-:Y:S05]  /*7820*/  BSYNC B1 ;  /* 0x0000000000017941 */ /* 0x000fea0003800000 */
.L_x_106:
        /* <DEDUP_REMOVED lines=12> */
.L_x_109:
[----:B------:R-:W-:Y:S05]  /*78f0*/  BSYNC B1 ;  /* 0x0000000000017941 */ /* 0x000fea0003800000 */
.L_x_108:
        /* <DEDUP_REMOVED lines=12> */
.L_x_111:
[----:B------:R-:W-:Y:S05]  /*79c0*/  BSYNC B1 ;  /* 0x0000000000017941 */ /* 0x000fea0003800000 */
.L_x_110:
        /* <DEDUP_REMOVED lines=12> */
.L_x_113:
[----:B------:R-:W-:Y:S05]  /*7a90*/  BSYNC B1 ;  /* 0x0000000000017941 */ /* 0x000fea0003800000 */
.L_x_112:
        /* <DEDUP_REMOVED lines=12> */
.L_x_115:
[----:B------:R-:W-:Y:S05]  /*7b60*/  BSYNC B1 ;  /* 0x0000000000017941 */ /* 0x000fea0003800000 */
.L_x_114:
        /* <DEDUP_REMOVED lines=12> */
.L_x_117:
[----:B------:R-:W-:Y:S05]  /*7c30*/  BSYNC B1 ;  /* 0x0000000000017941 */ /* 0x000fea0003800000 */
.L_x_116:
        /* <DEDUP_REMOVED lines=12> */
.L_x_119:
[----:B------:R-:W-:Y:S05]  /*7d00*/  BSYNC B1 ;  /* 0x0000000000017941 */ /* 0x000fea0003800000 */
.L_x_118:
        /* <DEDUP_REMOVED lines=12> */
.L_x_121:
[----:B------:R-:W-:Y:S05]  /*7dd0*/  BSYNC B1 ;  /* 0x0000000000017941 */ /* 0x000fea0003800000 */
.L_x_120:
        /* <DEDUP_REMOVED lines=12> */
.L_x_123:
[----:B------:R-:W-:Y:S05]  /*7ea0*/  BSYNC B1 ;  /* 0x0000000000017941 */ /* 0x000fea0003800000 */
.L_x_122:
        /* <DEDUP_REMOVED lines=12> */
.L_x_125:
[----:B------:R-:W-:Y:S05]  /*7f70*/  BSYNC B1 ;  /* 0x0000000000017941 */ /* 0x000fea0003800000 */
.L_x_124:
        /* <DEDUP_REMOVED lines=12> */
.L_x_127:
[----:B------:R-:W-:Y:S05]  /*8040*/  BSYNC B1 ;  /* 0x0000000000017941 */ /* 0x000fea0003800000 */
.L_x_126:
        /* <DEDUP_REMOVED lines=12> */
.L_x_129:
[----:B------:R-:W-:Y:S05]  /*8110*/  BSYNC B1 ;  /* 0x0000000000017941 */ /* 0x000fea0003800000 */
.L_x_128:
        /* <DEDUP_REMOVED lines=12> */
.L_x_131:
[----:B------:R-:W-:Y:S05]  /*81e0*/  BSYNC B1 ;  /* 0x0000000000017941 */ /* 0x000fea0003800000 */
.L_x_130:
        /* <DEDUP_REMOVED lines=12> */
.L_x_133:
[----:B------:R-:W-:Y:S05]  /*82b0*/  BSYNC B1 ;  /* 0x0000000000017941 */ /* 0x000fea0003800000 */
.L_x_132:
        /* <DEDUP_REMOVED lines=12> */
.L_x_135:
[----:B------:R-:W-:Y:S05]  /*8380*/  BSYNC B1 ;  /* 0x0000000000017941 */ /* 0x000fea0003800000 */
.L_x_134:
        /* <DEDUP_REMOVED lines=12> */
.L_x_137:
[----:B------:R-:W-:Y:S05]  /*8450*/  BSYNC B1 ;  /* 0x0000000000017941 */ /* 0x000fea0003800000 */
.L_x_136:
        /* <DEDUP_REMOVED lines=12> */
.L_x_139:
[----:B------:R-:W-:Y:S05]  /*8520*/  BSYNC B1 ;  /* 0x0000000000017941 */ /* 0x000fea0003800000 */
.L_x_138:
        /* <DEDUP_REMOVED lines=12> */
.L_x_141:
[----:B------:R-:W-:Y:S05]  /*85f0*/  BSYNC B1 ;  /* 0x0000000000017941 */ /* 0x000fea0003800000 */
.L_x_140:
        /* <DEDUP_REMOVED lines=12> */
.L_x_143:
[----:B------:R-:W-:Y:S05]  /*86c0*/  BSYNC B1 ;  /* 0x0000000000017941 */ /* 0x000fea0003800000 */
.L_x_142:
        /* <DEDUP_REMOVED lines=12> */
.L_x_145:
[----:B------:R-:W-:Y:S05]  /*8790*/  BSYNC B1 ;  /* 0x0000000000017941 */ /* 0x000fea0003800000 */
.L_x_144:
        /* <DEDUP_REMOVED lines=12> */
.L_x_147:
[----:B------:R-:W-:Y:S05]  /*8860*/  BSYNC B1 ;  /* 0x0000000000017941 */ /* 0x000fea0003800000 */
.L_x_146:
        /* <DEDUP_REMOVED lines=12> */
.L_x_149:
[----:B------:R-:W-:Y:S05]  /*8930*/  BSYNC B1 ;  /* 0x0000000000017941 */ /* 0x000fea0003800000 */
.L_x_148:
        /* <DEDUP_REMOVED lines=12> */
.L_x_151:
[----:B------:R-:W-:Y:S05]  /*8a00*/  BSYNC B1 ;  /* 0x0000000000017941 */ /* 0x000fea0003800000 */
.L_x_150:
        /* <DEDUP_REMOVED lines=12> */
.L_x_153:
[----:B------:R-:W-:Y:S05]  /*8ad0*/  BSYNC B1 ;  /* 0x0000000000017941 */ /* 0x000fea0003800000 */
.L_x_152:
        /* <DEDUP_REMOVED lines=12> */
.L_x_155:
[----:B------:R-:W-:Y:S05]  /*8ba0*/  BSYNC B1 ;  /* 0x0000000000017941 */ /* 0x000fea0003800000 */
.L_x_154:
        /* <DEDUP_REMOVED lines=12> */
.L_x_157:
[----:B------:R-:W-:Y:S05]  /*8c70*/  BSYNC B1 ;  /* 0x0000000000017941 */ /* 0x000fea0003800000 */
.L_x_156:
        /* <DEDUP_REMOVED lines=12> */
.L_x_159:
[----:B------:R-:W-:Y:S05]  /*8d40*/  BSYNC B1 ;  /* 0x0000000000017941 */ /* 0x000fea0003800000 */
.L_x_158:
        /* <DEDUP_REMOVED lines=12> */
.L_x_161:
[----:B------:R-:W-:Y:S05]  /*8e10*/  BSYNC B1 ;  /* 0x0000000000017941 */ /* 0x000fea0003800000 */
.L_x_160:
        /* <DEDUP_REMOVED lines=12> */
.L_x_163:
[----:B------:R-:W-:Y:S05]  /*8ee0*/  BSYNC B1 ;  /* 0x0000000000017941 */ /* 0x000fea0003800000 */
.L_x_162:
        /* <DEDUP_REMOVED lines=12> */
.L_x_165:
[----:B------:R-:W-:Y:S05]  /*8fb0*/  BSYNC B1 ;  /* 0x0000000000017941 */ /* 0x000fea0003800000 */
.L_x_164:
        /* <DEDUP_REMOVED lines=12> */
.L_x_167:
[----:B------:R-:W-:Y:S05]  /*9080*/  BSYNC B1 ;  /* 0x0000000000017941 */ /* 0x000fea0003800000 */
.L_x_166:
        /* <DEDUP_REMOVED lines=12> */
.L_x_169:
[----:B------:R-:W-:Y:S05]  /*9150*/  BSYNC B1 ;  /* 0x0000000000017941 */ /* 0x000fea0003800000 */
.L_x_168:
        /* <DEDUP_REMOVED lines=12> */
.L_x_171:
[----:B------:R-:W-:Y:S05]  /*9220*/  BSYNC B1 ;  /* 0x0000000000017941 */ /* 0x000fea0003800000 */
.L_x_170:
        /* <DEDUP_REMOVED lines=12> */
.L_x_173:
[----:B------:R-:W-:Y:S05]  /*92f0*/  BSYNC B1 ;  /* 0x0000000000017941 */ /* 0x000fea0003800000 */
.L_x_172:
        /* <DEDUP_REMOVED lines=12> */
.L_x_175:
[----:B------:R-:W-:Y:S05]  /*93c0*/  BSYNC B1 ;  /* 0x0000000000017941 */ /* 0x000fea0003800000 */
.L_x_174:
        /* <DEDUP_REMOVED lines=12> */
.L_x_177:
[----:B------:R-:W-:Y:S05]  /*9490*/  BSYNC B1 ;  /* 0x0000000000017941 */ /* 0x000fea0003800000 */
.L_x_176:
        /* <DEDUP_REMOVED lines=12> */
.L_x_179:
[----:B------:R-:W-:Y:S05]  /*9560*/  BSYNC B1 ;  /* 0x0000000000017941 */ /* 0x000fea0003800000 */
.L_x_178:
        /* <DEDUP_REMOVED lines=12> */
.L_x_181:
[----:B------:R-:W-:Y:S05]  /*9630*/  BSYNC B1 ;  /* 0x0000000000017941 */ /* 0x000fea0003800000 */
.L_x_180:
        /* <DEDUP_REMOVED lines=12> */
.L_x_183:
[----:B------:R-:W-:Y:S05]  /*9700*/  BSYNC B1 ;  /* 0x0000000000017941 */ /* 0x000fea0003800000 */
.L_x_182:
        /* <DEDUP_REMOVED lines=12> */
.L_x_185:
[----:B------:R-:W-:Y:S05]  /*97d0*/  BSYNC B1 ;  /* 0x0000000000017941 */ /* 0x000fea0003800000 */
.L_x_184:
        /* <DEDUP_REMOVED lines=12> */
.L_x_187:
[----:B------:R-:W-:Y:S05]  /*98a0*/  BSYNC B1 ;  /* 0x0000000000017941 */ /* 0x000fea0003800000 */
.L_x_186:
        /* <DEDUP_REMOVED lines=12> */
.L_x_189:
[----:B------:R-:W-:Y:S05]  /*9970*/  BSYNC B1 ;  /* 0x0000000000017941 */ /* 0x000fea0003800000 */
.L_x_188:
        /* <DEDUP_REMOVED lines=12> */
.L_x_191:
[----:B------:R-:W-:Y:S05]  /*9a40*/  BSYNC B1 ;  /* 0x0000000000017941 */ /* 0x000fea0003800000 */
.L_x_190:
[----:B-----5:R-:W-:Y:S01]  /*9a50*/  LOP3.LUT R32, R32, 0xff, RZ, 0xc0, !PT ;  /* 0x000000ff20207812 */ /* 0x020fe200078ec0ff */
[----:B------:R-:W-:Y:S01]  /*9a60*/  BSSY B1, `(.L_x_192) ;  /* 0x000000b000017945 */ /* 0x000fe20003800000 */
[----:B------:R-:W-:Y:S02]  /*9a70*/  ISETP.LT.OR P3, PT, R34, 0x99, !P0 ;  /* 0x000000992200780c */ /* 0x000fe40004761670 */
[----:B------:R-:W-:-:S05]  /*9a80*/  F2FP.F16.E4M3.UNPACK_B R32, R32 ;  /* 0x00000020ff20723e */ /* 0x000fca00020006ff */
[----:B------:R-:W-:-:S05]  /*9a90*/  HADD2.F32 R32, -RZ, R32.H0_H0 ;  /* 0x20000020ff207230 */ /* 0x000fca0000004100 */
[----:B------:R-:W-:-:S04]  /*9aa0*/  FMUL R32, R32, UR27 ;  /* 0x0000001b20207c20 */ /* 0x000fc80008400000 */
[----:B------:R-:W-:Y:S01]  /*9ab0*/  FFMA R32, R23, UR26, R32 ;  /* 0x0000001a17207c23 */ /* 0x000fe20008000020 */
[----:B------:R-:W-:-:S04]  /*9ac0*/  PRMT R23, RZ, 0x7610, R23 ;  /* 0x00007610ff177816 */ /* 0x000fc80000000017 */
[----:B0-----:R-:W-:-:S05]  /*9ad0*/  F2FP.SATFINITE.E4M3.F32.PACK_AB_MERGE_C R33, RZ, R32, RZ ;  /* 0x00000020ff21723e */ /* 0x001fca00048070ff */
[----:B------:R0:W-:Y:S01]  /*9ae0*/  @!P2 STG.E.U8 desc[UR22][R26.64+0x91], R33 ;  /* 0x000091211a00a986 */ /* 0x0001e2000c101116 */
[----:B------:R-:W-:Y:S05]  /*9af0*/  @P3 BRA `(.L_x_193) ;  /* 0x0000000000043947 */ /* 0x000fea0003800000 */
[----:B------:R0:W5:Y:S02]  /*9b00*/  LDG.E.U8 R23, desc[UR22][R28.64+0x98] ;  /* 0x000098161c177981 */ /* 0x000164000c1e1100 */
.L_x_193:
[----:B------:R-:W-:Y:S05]  /*9b10*/  BSYNC B1 ;  /* 0x0000000000017941 */ /* 0x000fea0003800000 */
.L_x_192:
        /* <DEDUP_REMOVED lines=8> */
[----:B------:R-:W-:-:S05]  /*9ba0*/  F2FP.SATFINITE.E4M3.F32.PACK_AB_MERGE_C R23, RZ, R23, RZ ;  /* 0x00000017ff17723e */ /* 0x000fca00048070ff */
[----:B------:R0:W-:Y:S01]  /*9bb0*/  @!P3 STG.E.U8 desc[UR22][R24.64+0x98], R23 ;  /* 0x000098171800b986 */ /* 0x0001e2000c101116 */
[----:B------:R-:W-:Y:S05]  /*9bc0*/  @P2 BRA `(.L_x_195) ;  /* 0x0000000000042947 */ /* 0x000fea0003800000 */
[----:B------:R0:W5:Y:S02]  /*9bd0*/  LDG.E.U8 R22, desc[UR22][R28.64+0x99] ;  /* 0x000099161c167981 */ /* 0x000164000c1e1100 */
.L_x_195:
[----:B------:R-:W-:Y:S05]  /*9be0*/  BSYNC B1 ;  /* 0x0000000000017941 */ /* 0x000fea0003800000 */
.L_x_194:
        /* <DEDUP_REMOVED lines=12> */
.L_x_197:
[----:B------:R-:W-:Y:S05]  /*9cb0*/  BSYNC B1 ;  /* 0x0000000000017941 */ /* 0x000fea0003800000 */
.L_x_196:
        /* <DEDUP_REMOVED lines=12> */
.L_x_199:
[----:B------:R-:W-:Y:S05]  /*9d80*/  BSYNC B1 ;  /* 0x0000000000017941 */ /* 0x000fea0003800000 */
.L_x_198:
        /* <DEDUP_REMOVED lines=12> */
.L_x_201:
[----:B------:R-:W-:Y:S05]  /*9e50*/  BSYNC B1 ;  /* 0x0000000000017941 */ /* 0x000fea0003800000 */
.L_x_200:
        /* <DEDUP_REMOVED lines=12> */
.L_x_203:
[----:B------:R-:W-:Y:S05]  /*9f20*/  BSYNC B1 ;  /* 0x0000000000017941 */ /* 0x000fea0003800000 */
.L_x_202:
        /* <DEDUP_REMOVED lines=12> */
.L_x_205:
[----:B------:R-:W-:Y:S05]  /*9ff0*/  BSYNC B1 ;  /* 0x0000000000017941 */ /* 0x000fea0003800000 */
.L_x_204:
        /* <DEDUP_REMOVED lines=12> */
.L_x_207:
[----:B------:R-:W-:Y:S05]  /*a0c0*/  BSYNC B1 ;  /* 0x0000000000017941 */ /* 0x000fea0003800000 */
.L_x_206:
        /* <DEDUP_REMOVED lines=12> */
.L_x_209:
[----:B------:R-:W-:Y:S05]  /*a190*/  BSYNC B1 ;  /* 0x0000000000017941 */ /* 0x000fea0003800000 */
.L_x_208:
        /* <DEDUP_REMOVED lines=12> */
.L_x_211:
[----:B------:R-:W-:Y:S05]  /*a260*/  BSYNC B1 ;  /* 0x0000000000017941 */ /* 0x000fea0003800000 */
.L_x_210:
        /* <DEDUP_REMOVED lines=12> */
.L_x_213:
[----:B------:R-:W-:Y:S05]  /*a330*/  BSYNC B1 ;  /* 0x0000000000017941 */ /* 0x000fea0003800000 */
.L_x_212:
        /* <DEDUP_REMOVED lines=12> */
.L_x_215:
[----:B------:R-:W-:Y:S05]  /*a400*/  BSYNC B1 ;  /* 0x0000000000017941 */ /* 0x000fea0003800000 */
.L_x_214:
        /* <DEDUP_REMOVED lines=12> */
.L_x_217:
[----:B------:R-:W-:Y:S05]  /*a4d0*/  BSYNC B1 ;  /* 0x0000000000017941 */ /* 0x000fea0003800000 */
.L_x_216:
        /* <DEDUP_REMOVED lines=12> */
.L_x_219:
[----:B------:R-:W-:Y:S05]  /*a5a0*/  BSYNC B1 ;  /* 0x0000000000017941 */ /* 0x000fea0003800000 */
.L_x_218:
        /* <DEDUP_REMOVED lines=12> */
.L_x_221:
[----:B------:R-:W-:Y:S05]  /*a670*/  BSYNC B1 ;  /* 0x0000000000017941 */ /* 0x000fea0003800000 */
.L_x_220:
        /* <DEDUP_REMOVED lines=12> */
.L_x_223:
[----:B------:R-:W-:Y:S05]  /*a740*/  BSYNC B1 ;  /* 0x0000000000017941 */ /* 0x000fea0003800000 */
.L_x_222:
        /* <DEDUP_REMOVED lines=12> */
.L_x_225:
[----:B------:R-:W-:Y:S05]  /*a810*/  BSYNC B1 ;  /* 0x0000000000017941 */ /* 0x000fea0003800000 */
.L_x_224:
        /* <DEDUP_REMOVED lines=12> */
.L_x_227:
[----:B------:R-:W-:Y:S05]  /*a8e0*/  BSYNC B1 ;  /* 0x0000000000017941 */ /* 0x000fea0003800000 */
.L_x_226:
        /* <DEDUP_REMOVED lines=12> */
.L_x_229:
[----:B------:R-:W-:Y:S05]  /*a9b0*/  BSYNC B1 ;  /* 0x0000000000017941 */ /* 0x000fea0003800000 */
.L_x_228:
        /* <DEDUP_REMOVED lines=12> */
.L_x_231:
[----:B------:R-:W-:Y:S05]  /*aa80*/  BSYNC B1 ;  /* 0x0000000000017941 */ /* 0x000fea0003800000 */
.L_x_230:
        /* <DEDUP_REMOVED lines=12> */
.L_x_233:
[----:B------:R-:W-:Y:S05]  /*ab50*/  BSYNC B1 ;  /* 0x0000000000017941 */ /* 0x000fea0003800000 */
.L_x_232:
        /* <DEDUP_REMOVED lines=12> */
.L_x_235:
[----:B------:R-:W-:Y:S05]  /*ac20*/  BSYNC B1 ;  /* 0x0000000000017941 */ /* 0x000fea0003800000 */
.L_x_234:
[----:B-----5:R-:W-:Y:S01]  /*ac30*/  LOP3.LUT R2, R2, 0xff, RZ, 0xc0, !PT ;  /* 0x000000ff02027812 */ /* 0x020fe200078ec0ff */
[----:B------:R-:W-:Y:S01]  /*ac40*/  BSSY B1, `(.L_x_236) ;  /* 0x000000b000017945 */ /* 0x000fe20003800000 */
[----:B------:R-:W-:Y:S02]  /*ac50*/  ISETP.LT.OR P3, PT, R34, 0xc1, !P1 ;  /* 0x000000c12200780c */ /* 0x000fe40004f61670 */
[----:B------:R-:W-:-:S05]  /*ac60*/  F2FP.F16.E4M3.UNPACK_B R2, R2 ;  /* 0x00000002ff02723e */ /* 0x000fca00020006ff */
[----:B------:R-:W-:-:S05]  /*ac70*/  HADD2.F32 R2, -RZ, R2.H0_H0 ;  /* 0x20000002ff027230 */ /* 0x000fca0000004100 */
[----:B0-----:R-:W-:-:S04]  /*ac80*/  FMUL R3, R2, UR27 ;  /* 0x0000001b02037c20 */ /* 0x001fc80008400000 */
[----:B------:R-:W-:Y:S01]  /*ac90*/  FFMA R3, R0, UR26, R3 ;  /* 0x0000001a00037c23 */ /* 0x000fe20008000003 */
[----:B------:R-:W-:-:S04]  /*aca0*/  PRMT R0, RZ, 0x7610, R0 ;  /* 0x00007610ff007816 */ /* 0x000fc80000000000 */
[----:B------:R-:W-:-:S05]  /*acb0*/  F2FP.SATFINITE.E4M3.F32.PACK_AB_MERGE_C R3, RZ, R3, RZ ;  /* 0x00000003ff03723e */ /* 0x000fca00048070ff */
[----:B------:R0:W-:Y:S01]  /*acc0*/  @!P2 STG.E.U8 desc[UR22][R24.64+0xc1], R3 ;  /* 0x0000c1031800a986 */ /* 0x0001e2000c101116 */
[----:B------:R-:W-:Y:S05]  /*acd0*/  @P3 BRA `(.L_x_237) ;  /* 0x0000000000043947 */ /* 0x000fea0003800000 */
[----:B------:R0:W5:Y:S02]  /*ace0*/  LDG.E.U8 R0, desc[UR22][R30.64+0xc0] ;  /* 0x0000c0161e007981 */ /* 0x000164000c1e1100 */
.L_x_237:
[----:B------:R-:W-:Y:S05]  /*acf0*/  BSYNC B1 ;  /* 0x0000000000017941 */ /* 0x000fea0003800000 */
.L_x_236:
[----:B------:R-:W2:Y:S01]  /*ad00*/  LDL.LU R2, [R1] ;  /* 0x0000000001027983 */ /* 0x000ea20000300800 */
[----:B-----5:R-:W-:Y:S01]  /*ad10*/  LOP3.LUT R0, R0, 0xff, RZ, 0xc0, !PT ;  /* 0x000000ff00007812 */ /* 0x020fe200078ec0ff */
[----:B------:R-:W-:Y:S01]  /*ad20*/  BSSY B1, `(.L_x_238) ;  /* 0x000000b000017945 */ /* 0x000fe20003800000 */
[----:B------:R-:W-:Y:S02]  /*ad30*/  ISETP.LT.OR P2, PT, R34, 0xc2, !P1 ;  /* 0x000000c22200780c */ /* 0x000fe40004f41670 */
[----:B------:R-:W-:-:S05]  /*ad40*/  F2FP.F16.E4M3.UNPACK_B R0, R0 ;  /* 0x00000000ff00723e */ /* 0x000fca00020006ff */
[----:B------:R-:W-:-:S05]  /*ad50*/  HADD2.F32 R0, -RZ, R0.H0_H0 ;  /* 0x20000000ff007230 */ /* 0x000fca0000004100 */
[----:B------:R-:W-:-:S04]  /*ad60*/  FMUL R0, R0, UR27 ;  /* 0x0000001b00007c20 */ /* 0x000fc80008400000 */
[----:B--2---:R-:W-:-:S05]  /*ad70*/  FFMA R0, R2, UR26, R0 ;  /* 0x0000001a02007c23 */ /* 0x004fca0008000000 */
[----:B0-----:R-:W-:Y:S02]  /*ad80*/  F2FP.SATFINITE.E4M3.F32.PACK_AB_MERGE_C R3, RZ, R0, RZ ;  /* 0x00000000ff03723e */ /* 0x001fe400048070ff */
[----:B------:R-:W-:-:S03]  /*ad90*/  PRMT R0, RZ, 0x7610, R0 ;  /* 0x00007610ff007816 */ /* 0x000fc60000000000 */
[----:B------:R0:W-:Y:S01]  /*ada0*/  @!P3 STG.E.U8 desc[UR22][R26.64+0xc0], R3 ;  /* 0x0000c0031a00b986 */ /* 0x0001e2000c101116 */
[----:B------:R-:W-:Y:S05]  /*adb0*/  @P2 BRA `(.L_x_239) ;  /* 0x0000000000042947 */ /* 0x000fea0003800000 */
[----:B------:R2:W5:Y:S02]  /*adc0*/  LDG.E.U8 R0, desc[UR22][R30.64+0xc1] ;  /* 0x0000c1161e007981 */ /* 0x000564000c1e1100 */
.L_x_239:
[----:B------:R-:W-:Y:S05]  /*add0*/  BSYNC B1 ;  /* 0x0000000000017941 */ /* 0x000fea0003800000 */
.L_x_238:
[----:B------:R-:W3:Y:S01]  /*ade0*/  LDL.LU R2, [R1+0x4] ;  /* 0x0000040001027983 */ /* 0x000ee20000300800 */
[----:B-----5:R-:W-:Y:S01]  /*adf0*/  LOP3.LUT R0, R0, 0xff, RZ, 0xc0, !PT ;  /* 0x000000ff00007812 */ /* 0x020fe200078ec0ff */
[----:B------:R-:W-:Y:S01]  /*ae00*/  BSSY B1, `(.L_x_240) ;  /* 0x000000b000017945 */ /* 0x000fe20003800000 */
[----:B------:R-:W-:Y:S02]  /*ae10*/  ISETP.LT.OR P3, PT, R34, 0xc9, !P0 ;  /* 0x000000c92200780c */ /* 0x000fe40004761670 */
[----:B------:R-:W-:-:S05]  /*ae20*/  F2FP.F16.E4M3.UNPACK_B R0, R0 ;  /* 0x00000000ff00723e */ /* 0x000fca00020006ff */
[----:B------:R-:W-:-:S05]  /*ae30*/  HADD2.F32 R0, -RZ, R0.H0_H0 ;  /* 0x20000000ff007230 */ /* 0x000fca0000004100 */
[----:B------:R-:W-:-:S04]  /*ae40*/  FMUL R0, R0, UR27 ;  /* 0x0000001b00007c20 */ /* 0x000fc80008400000 */
[----:B---3--:R-:W-:-:S05]  /*ae50*/  FFMA R0, R2, UR26, R0 ;  /* 0x0000001a02007c23 */ /* 0x008fca0008000000 */
[----:B0-----:R-:W-:Y:S02]  /*ae60*/  F2FP.SATFINITE.E4M3.F32.PACK_AB_MERGE_C R3, RZ, R0, RZ ;  /* 0x00000000ff03723e */ /* 0x001fe400048070ff */
[----:B------:R-:W-:-:S03]  /*ae70*/  PRMT R0, RZ, 0x7610, R0 ;  /* 0x00007610ff007816 */ /* 0x000fc60000000000 */
[----:B------:R0:W-:Y:S01]  /*ae80*/  @!P2 STG.E.U8 desc[UR22][R26.64+0xc1], R3 ;  /* 0x0000c1031a00a986 */ /* 0x0001e2000c101116 */
[----:B------:R-:W-:Y:S05]  /*ae90*/  @P3 BRA `(.L_x_241) ;  /* 0x0000000000043947 */ /* 0x000fea0003800000 */
[----:B------:R3:W5:Y:S02]  /*aea0*/  LDG.E.U8 R0, desc[UR22][R28.64+0xc8] ;  /* 0x0000c8161c007981 */ /* 0x000764000c1e1100 */
.L_x_241:
[----:B------:R-:W-:Y:S05]  /*aeb0*/  BSYNC B1 ;  /* 0x0000000000017941 */ /* 0x000fea0003800000 */
.L_x_240:
[----:B------:R-:W2:Y:S01]  /*aec0*/  LDL.LU R2, [R1+0x8] ;  /* 0x0000080001027983 */ /* 0x000ea20000300800 */
        /* <DEDUP_REMOVED lines=12> */
.L_x_243:
[----:B------:R-:W-:Y:S05]  /*af90*/  BSYNC B1 ;  /* 0x0000000000017941 */ /* 0x000fea0003800000 */
.L_x_242:
        /* <DEDUP_REMOVED lines=13> */
.L_x_245:
[----:B------:R-:W-:Y:S05]  /*b070*/  BSYNC B1 ;  /* 0x0000000000017941 */ /* 0x000fea0003800000 */
.L_x_244:
        /* <DEDUP_REMOVED lines=13> */
.L_x_247:
[----:B------:R-:W-:Y:S05]  /*b150*/  BSYNC B1 ;  /* 0x0000000000017941 */ /* 0x000fea0003800000 */
.L_x_246:
        /* <DEDUP_REMOVED lines=13> */
.L_x_249:
[----:B------:R-:W-:Y:S05]  /*b230*/  BSYNC B1 ;  /* 0x0000000000017941 */ /* 0x000fea0003800000 */
.L_x_248:
        /* <DEDUP_REMOVED lines=13> */
.L_x_251:
[----:B------:R-:W-:Y:S05]  /*b310*/  BSYNC B1 ;  /* 0x0000000000017941 */ /* 0x000fea0003800000 */
.L_x_250:
        /* <DEDUP_REMOVED lines=13> */
.L_x_253:
[----:B------:R-:W-:Y:S05]  /*b3f0*/  BSYNC B1 ;  /* 0x0000000000017941 */ /* 0x000fea0003800000 */
.L_x_252:
        /* <DEDUP_REMOVED lines=13> */
.L_x_255:
[----:B------:R-:W-:Y:S05]  /*b4d0*/  BSYNC B1 ;  /* 0x0000000000017941 */ /* 0x000fea0003800000 */
.L_x_254:
        /* <DEDUP_REMOVED lines=13> */
.L_x_257:
[----:B------:R-:W-:Y:S05]  /*b5b0*/  BSYNC B1 ;  /* 0x0000000000017941 */ /* 0x000fea0003800000 */
.L_x_256:
        /* <DEDUP_REMOVED lines=13> */
.L_x_259:
[----:B------:R-:W-:Y:S05]  /*b690*/  BSYNC B1 ;  /* 0x0000000000017941 */ /* 0x000fea0003800000 */
.L_x_258:
        /* <DEDUP_REMOVED lines=13> */
.L_x_261:
[----:B------:R-:W-:Y:S05]  /*b770*/  BSYNC B1 ;  /* 0x0000000000017941 */ /* 0x000fea0003800000 */
.L_x_260:
        /* <DEDUP_REMOVED lines=13> */
.L_x_263:
[----:B------:R-:W-:Y:S05]  /*b850*/  BSYNC B1 ;  /* 0x0000000000017941 */ /* 0x000fea0003800000 */
.L_x_262:
        /* <DEDUP_REMOVED lines=13> */
.L_x_265:
[----:B------:R-:W-:Y:S05]  /*b930*/  BSYNC B1 ;  /* 0x0000000000017941 */ /* 0x000fea0003800000 */
.L_x_264:
        /* <DEDUP_REMOVED lines=13> */
.L_x_267:
[----:B------:R-:W-:Y:S05]  /*ba10*/  BSYNC B1 ;  /* 0x0000000000017941 */ /* 0x000fea0003800000 */
.L_x_266:
        /* <DEDUP_REMOVED lines=13> */
.L_x_269:
[----:B------:R-:W-:Y:S05]  /*baf0*/  BSYNC B1 ;  /* 0x0000000000017941 */ /* 0x000fea0003800000 */
.L_x_268:
        /* <DEDUP_REMOVED lines=13> */
.L_x_271:
[----:B------:R-:W-:Y:S05]  /*bbd0*/  BSYNC B1 ;  /* 0x0000000000017941 */ /* 0x000fea0003800000 */
.L_x_270:
        /* <DEDUP_REMOVED lines=13> */
.L_x_273:
[----:B------:R-:W-:Y:S05]  /*bcb0*/  BSYNC B1 ;  /* 0x0000000000017941 */ /* 0x000fea0003800000 */
.L_x_272:
        /* <DEDUP_REMOVED lines=13> */
.L_x_275:
[----:B------:R-:W-:Y:S05]  /*bd90*/  BSYNC B1 ;  /* 0x0000000000017941 */ /* 0x000fea0003800000 */
.L_x_274:
        /* <DEDUP_REMOVED lines=13> */
.L_x_277:
[----:B------:R-:W-:Y:S05]  /*be70*/  BSYNC B1 ;  /* 0x0000000000017941 */ /* 0x000fea0003800000 */
.L_x_276:
        /* <DEDUP_REMOVED lines=13> */
.L_x_279:
[----:B------:R-:W-:Y:S05]  /*bf50*/  BSYNC B1 ;  /* 0x0000000000017941 */ /* 0x000fea0003800000 */
.L_x_278:
        /* <DEDUP_REMOVED lines=13> */
.L_x_281:
[----:B------:R-:W-:Y:S05]  /*c030*/  BSYNC B1 ;  /* 0x0000000000017941 */ /* 0x000fea0003800000 */
.L_x_280:
        /* <DEDUP_REMOVED lines=13> */
.L_x_283:
[----:B------:R-:W-:Y:S05]  /*c110*/  BSYNC B1 ;  /* 0x0000000000017941 */ /* 0x000fea0003800000 */
.L_x_282:
        /* <DEDUP_REMOVED lines=13> */
.L_x_285:
[----:B------:R-:W-:Y:S05]  /*c1f0*/  BSYNC B1 ;  /* 0x0000000000017941 */ /* 0x000fea0003800000 */
.L_x_284:
        /* <DEDUP_REMOVED lines=13> */
.L_x_287:
[----:B------:R-:W-:Y:S05]  /*c2d0*/  BSYNC B1 ;  /* 0x0000000000017941 */ /* 0x000fea0003800000 */
.L_x_286:
        /* <DEDUP_REMOVED lines=13> */
.L_x_289:
[----:B------:R-:W-:Y:S05]  /*c3b0*/  BSYNC B1 ;  /* 0x0000000000017941 */ /* 0x000fea0003800000 */
.L_x_288:
        /* <DEDUP_REMOVED lines=13> */
.L_x_291:
[----:B------:R-:W-:Y:S05]  /*c490*/  BSYNC B1 ;  /* 0x0000000000017941 */ /* 0x000fea0003800000 */
.L_x_290:
        /* <DEDUP_REMOVED lines=13> */
.L_x_293:
[----:B------:R-:W-:Y:S05]  /*c570*/  BSYNC B1 ;  /* 0x0000000000017941 */ /* 0x000fea0003800000 */
.L_x_292:
        /* <DEDUP_REMOVED lines=13> */
.L_x_295:
[----:B------:R-:W-:Y:S05]  /*c650*/  BSYNC B1 ;  /* 0x0000000000017941 */ /* 0x000fea0003800000 */
.L_x_294:
[----:B------:R-:W-:Y:S05]  /*c660*/  @P1 BRA `(.L_x_296) ;  /* 0x0000002000a41947 */ /* 0x000fea0003800000 */
[----:B------:R-:W2:Y:S01]  /*c670*/  LDL.LU R2, [R1+0x74] ;  /* 0x0000740001027983 */ /* 0x000ea20000300800 */
[----:B-----5:R-:W-:-:S04]  /*c680*/  LOP3.LUT R0, R0, 0xff, RZ, 0xc0, !PT ;  /* 0x000000ff00007812 */ /* 0x020fc800078ec0ff */
[----:B------:R-:W-:-:S05]  /*c690*/  F2FP.F16.E4M3.UNPACK_B R0, R0 ;  /* 0x00000000ff00723e */ /* 0x000fca00020006ff */
[----:B------:R-:W-:-:S05]  /*c6a0*/  HADD2.F32 R0, -RZ, R0.H0_H0 ;  /* 0x20000000ff007230 */ /* 0x000fca0000004100 */
[----:B------:R-:W-:-:S04]  /*c6b0*/  FMUL R0, R0, UR27 ;  /* 0x0000001b00007c20 */ /* 0x000fc80008400000 */
[----:B--2---:R-:W-:-:S05]  /*c6c0*/  FFMA R0, R2, UR26, R0 ;  /* 0x0000001a02007c23 */ /* 0x004fca0008000000 */
[----:B0-----:R-:W-:-:S05]  /*c6d0*/  F2FP.SATFINITE.E4M3.F32.PACK_AB_MERGE_C R3, RZ, R0, RZ ;  /* 0x00000000ff03723e */ /* 0x001fca00048070ff */
[----:B------:R0:W-:Y:S01]  /*c6e0*/  STG.E.U8 desc[UR22][R26.64+0xf9], R3 ;  /* 0x0000f9031a007986 */ /* 0x0001e2000c101116 */
[----:B------:R-:W-:Y:S05]  /*c6f0*/  BRA `(.L_x_296) ;  /* 0x0000002000807947 */ /* 0x000fea0003800000 */
.L_x_39:
[----:B------:R-:W-:Y:S01]  /*c700*/  ISETP.GE.AND P1, PT, R39, 0x1, PT ;  /* 0x000000012700780c */ /* 0x000fe20003f26270 */
[----:B------:R-:W-:Y:S01]  /*c710*/  FMUL R225, R225, UR26 ;  /* 0x0000001ae1e17c20 */ /* 0x000fe20008400000 */
[----:B------:R-:W2:Y:S01]  /*c720*/  LDL.LU R227, [R1+0x14] ;  /* 0x0000140001e37983 */ /* 0x000ea20000300800 */
[----:B------:R-:W-:Y:S01]  /*c730*/  FMUL R226, R226, UR26 ;  /* 0x0000001ae2e27c20 */ /* 0x000fe20008400000 */
[C---:B------:R-:W-:Y:S02]  /*c740*/  ISETP.LT.OR P3, PT, R34.reuse, 0x2, !P1 ;  /* 0x000000022200780c */ /* 0x040fe40004f61670 */
[----:B------:R-:W-:Y:S02]  /*c750*/  ISETP.LT.OR P2, PT, R34, 0x1, !P1 ;  /* 0x000000012200780c */ /* 0x000fe40004f41670 */
[----:B------:R-:W-:Y:S01]  /*c760*/  F2FP.SATFINITE.E4M3.F32.PACK_AB_MERGE_C R225, RZ, R225, RZ ;  /* 0x000000e1ffe1723e */ /* 0x000fe200048070ff */
[----:B------:R-:W-:Y:S01]  /*c770*/  FMUL R224, R224, UR26 ;  /* 0x0000001ae0e07c20 */ /* 0x000fe20008400000 */
[----:B------:R-:W-:-:S02]  /*c780*/  F2FP.SATFINITE.E4M3.F32.PACK_AB_MERGE_C R29, RZ, R226, RZ ;  /* 0x000000e2ff1d723e */ /* 0x000fc400048070ff */
[----:B------:R-:W-:Y:S01]  /*c790*/  ISETP.GE.AND P0, PT, R39, 0x9, PT ;  /* 0x000000092700780c */ /* 0x000fe20003f06270 */
[----:B------:R-:W-:Y:S01]  /*c7a0*/  FMUL R222, R222, UR26 ;  /* 0x0000001adede7c20 */ /* 0x000fe20008400000 */
[----:B------:R-:W3:Y:S01]  /*c7b0*/  LDL.LU R226, [R1+0x10] ;  /* 0x0000100001e27983 */ /* 0x000ee20000300800 */
[C---:B------:R-:W-:Y:S02]  /*c7c0*/  ISETP.LT.OR P6, PT, R34.reuse, 0xa, !P1 ;  /* 0x0000000a2200780c */ /* 0x040fe40004fc1670 */
[C---:B------:R-:W-:Y:S01]  /*c7d0*/  ISETP.LT.OR P4, PT, R34.reuse, 0x2, !P0 ;  /* 0x000000022200780c */ /* 0x040fe20004781670 */
[----:B------:R0:W-:Y:S01]  /*c7e0*/  @!P3 STG.E.U8 desc[UR22][R24.64+0x1], R225 ;  /* 0x000001e11800b986 */ /* 0x0001e2000c101116 */
[----:B------:R-:W-:Y:S01]  /*c7f0*/  ISETP.LT.OR P3, PT, R34, 0x1, !P0 ;  /* 0x000000012200780c */ /* 0x000fe20004761670 */
[----:B------:R-:W-:Y:S02]  /*c800*/  FMUL R223, R223, UR26 ;  /* 0x0000001adfdf7c20 */ /* 0x000fe40008400000 */
[----:B------:R4:W-:Y:S01]  /*c810*/  @!P2 STG.E.U8 desc[UR22][R24.64], R29 ;  /* 0x0000001d1800a986 */ /* 0x0009e2000c101116 */
[----:B------:R-:W-:Y:S01]  /*c820*/  F2FP.SATFINITE.E4M3.F32.PACK_AB_MERGE_C R31, RZ, R222, RZ ;  /* 0x000000deff1f723e */ /* 0x000fe200048070ff */
[----:B------:R-:W-:-:S02]  /*c830*/  FMUL R221, R221, UR26 ;  /* 0x0000001adddd7c20 */ /* 0x000fc40008400000 */
[----:B0-----:R-:W2:Y:S01]  /*c840*/  LDL.LU R225, [R1+0xc] ;  /* 0x00000c0001e17983 */ /* 0x001ea20000300800 */
[C---:B------:R-:W-:Y:S02]  /*c850*/  ISETP.LT.OR P5, PT, R34.reuse, 0x9, !P1 ;  /* 0x000000092200780c */ /* 0x040fe40004fa1670 */
[----:B----4-:R-:W-:Y:S02]  /*c860*/  F2FP.SATFINITE.E4M3.F32.PACK_AB_MERGE_C R29, RZ, R224, RZ ;  /* 0x000000e0ff1d723e */ /* 0x010fe400048070ff */
[----:B------:R-:W4:Y:S01]  /*c870*/  LDL.LU R224, [R1+0x8] ;  /* 0x0000080001e07983 */ /* 0x000f220000300800 */
[----:B------:R-:W-:Y:S02]  /*c880*/  F2FP.SATFINITE.E4M3.F32.PACK_AB_MERGE_C R223, RZ, R223, RZ ;  /* 0x000000dfffdf723e */ /* 0x000fe400048070ff */
[----:B------:R-:W-:Y:S01]  /*c890*/  ISETP.LT.OR P2, PT, R34, 0x9, !P0 ;  /* 0x000000092200780c */ /* 0x000fe20004741670 */
[----:B------:R-:W3:Y:S01]  /*c8a0*/  LDL.LU R222, [R1] ;  /* 0x0000000001de7983 */ /* 0x000ee20000300800 */
[----:B------:R-:W-:-:S03]  /*c8b0*/  F2FP.SATFINITE.E4M3.F32.PACK_AB_MERGE_C R221, RZ, R221, RZ ;  /* 0x000000ddffdd723e */ /* 0x000fc600048070ff */
[----:B------:R-:W-:Y:S04]  /*c8c0*/  @!P3 STG.E.U8 desc[UR22][R26.64], R29 ;  /* 0x0000001d1a00b986 */ /* 0x000fe8000c101116 */
[----:B------:R-:W-:Y:S04]  /*c8d0*/  @!P4 STG.E.U8 desc[UR22][R26.64+0x1], R223 ;  /* 0x000001df1a00c986 */ /* 0x000fe8000c101116 */
[----:B------:R0:W-:Y:S04]  /*c8e0*/  @!P6 STG.E.U8 desc[UR22][R24.64+0x9], R221 ;  /* 0x000009dd1800e986 */ /* 0x0001e8000c101116 */
[----:B0-----:R-:W2:Y:S01]  /*c8f0*/  LDL.LU R221, [R1+0x4] ;  /* 0x0000040001dd7983 */ /* 0x001ea20000300800 */
[----:B------:R-:W-:-:S05]  /*c900*/  FMUL R220, R220, UR26 ;  /* 0x0000001adcdc7c20 */ /* 0x000fca0008400000 */
[----:B------:R-:W-:Y:S01]  /*c910*/  F2FP.SATFINITE.E4M3.F32.PACK_AB_MERGE_C R33, RZ, R220, RZ ;  /* 0x000000dcff21723e */ /* 0x000fe200048070ff */
[----:B------:R0:W-:Y:S01]  /*c920*/  @!P5 STG.E.U8 desc[UR22][R24.64+0x8], R31 ;  /* 0x0000081f1800d986 */ /* 0x0001e2000c101116 */
[C---:B------:R-:W-:Y:S02]  /*c930*/  ISETP.LT.OR P3, PT, R34.reuse, 0xa, !P0 ;  /* 0x0000000a2200780c */ /* 0x040fe40004761670 */
[C---:B------:R-:W-:Y:S01]  /*c940*/  ISETP.LT.OR P4, PT, R34.reuse, 0x12, !P1 ;  /* 0x000000122200780c */ /* 0x040fe20004f81670 */
[----:B------:R-:W-:Y:S01]  /*c950*/  @!P2 STG.E.U8 desc[UR22][R26.64+0x8], R33 ;  /* 0x000008211a00a986 */ /* 0x000fe2000c101116 */
[C---:B------:R-:W-:Y:S01]  /*c960*/  ISETP.LT.OR P2, PT, R34.reuse, 0x11, !P1 ;  /* 0x000000112200780c */ /* 0x040fe20004f41670 */
[----:B------:R-:W-:Y:S01]  /*c970*/  FMUL R219, R219, UR26 ;  /* 0x0000001adbdb7c20 */ /* 0x000fe20008400000 */
[----:B------:R-:W-:Y:S01]  /*c980*/  ISETP.LT.OR P5, PT, R34, 0x11, !P0 ;  /* 0x000000112200780c */ /* 0x000fe200047a1670 */
[----:B------:R-:W-:Y:S01]  /*c990*/  FMUL R218, R218, UR26 ;  /* 0x0000001adada7c20 */ /* 0x000fe20008400000 */
[----:B------:R-:W-:Y:S01]  /*c9a0*/  ISETP.LT.OR P6, PT, R34, 0x12, !P0 ;  /* 0x000000122200780c */ /* 0x000fe200047c1670 */
[----:B------:R-:W-:Y:S01]  /*c9b0*/  FMUL R217, R217, UR26 ;  /* 0x0000001ad9d97c20 */ /* 0x000fe20008400000 */
[----:B------:R-:W-:Y:S01]  /*c9c0*/  FMUL R216, R216, UR26 ;  /* 0x0000001ad8d87c20 */ /* 0x000fe20008400000 */
[----:B------:R-:W-:Y:S01]  /*c9d0*/  FMUL R215, R215, UR26 ;  /* 0x0000001ad7d77c20 */ /* 0x000fe20008400000 */
[----:B------:R-:W-:Y:S01]  /*c9e0*/  F2FP.SATFINITE.E4M3.F32.PACK_AB_MERGE_C R219, RZ, R219, RZ ;  /* 0x000000dbffdb723e */ /* 0x000fe200048070ff */
[----:B------:R-:W-:Y:S01]  /*c9f0*/  FMUL R214, R214, UR26 ;  /* 0x0000001ad6d67c20 */ /* 0x000fe20008400000 */
[----:B------:R-:W-:Y:S01]  /*ca00*/  F2FP.SATFINITE.E4M3.F32.PACK_AB_MERGE_C R29, RZ, R218, RZ ;  /* 0x000000daff1d723e */ /* 0x000fe200048070ff */
[----:B------:R-:W-:Y:S01]  /*ca10*/  FMUL R213, R213, UR26 ;  /* 0x0000001ad5d57c20 */ /* 0x000fe20008400000 */
[----:B------:R-:W-:Y:S01]  /*ca20*/  F2FP.SATFINITE.E4M3.F32.PACK_AB_MERGE_C R217, RZ, R217, RZ ;  /* 0x000000d9ffd9723e */ /* 0x000fe200048070ff */
[----:B------:R-:W-:Y:S01]  /*ca30*/  FMUL R212, R212, UR26 ;  /* 0x0000001ad4d47c20 */ /* 0x000fe20008400000 */
[----:B0-----:R-:W-:Y:S01]  /*ca40*/  F2FP.SATFINITE.E4M3.F32.PACK_AB_MERGE_C R31, RZ, R216, RZ ;  /* 0x000000d8ff1f723e */ /* 0x001fe200048070ff */
[----:B------:R-:W-:Y:S01]  /*ca50*/  FMUL R211, R211, UR26 ;  /* 0x0000001ad3d37c20 */ /* 0x000fe20008400000 */
[----:B------:R-:W-:Y:S01]  /*ca60*/  F2FP.SATFINITE.E4M3.F32.PACK_AB_MERGE_C R215, RZ, R215, RZ ;  /* 0x000000d7ffd7723e */ /* 0x000fe200048070ff */
[----:B------:R-:W-:Y:S01]  /*ca70*/  @!P3 STG.E.U8 desc[UR22][R26.64+0x9], R219 ;  /* 0x000009db1a00b986 */ /* 0x000fe2000c101116 */
[----:B------:R-:W-:-:S03]  /*ca80*/  ISETP.LT.OR P3, PT, R34, 0x19, !P1 ;  /* 0x000000192200780c */ /* 0x000fc60004f61670 */
[----:B------:R0:W-:Y:S01]  /*ca90*/  @!P2 STG.E.U8 desc[UR22][R24.64+0x10], R29 ;  /* 0x0000101d1800a986 */ /* 0x0001e2000c101116 */
[----:B------:R-:W-:-:S03]  /*caa0*/  ISETP.LT.OR P2, PT, R34, 0x21, !P1 ;  /* 0x000000212200780c */ /* 0x000fc60004f41670 */
[----:B------:R-:W-:Y:S01]  /*cab0*/  @!P4 STG.E.U8 desc[UR22][R24.64+0x11], R217 ;  /* 0x000011d91800c986 */ /* 0x000fe2000c101116 */
[----:B------:R-:W-:-:S03]  /*cac0*/  ISETP.LT.OR P4, PT, R34, 0x1a, !P1 ;  /* 0x0000001a2200780c */ /* 0x000fc60004f81670 */
[----:B------:R1:W-:Y:S01]  /*cad0*/  @!P5 STG.E.U8 desc[UR22][R26.64+0x10], R31 ;  /* 0x0000101f1a00d986 */ /* 0x0003e2000c101116 */
[----:B------:R-:W-:-:S03]  /*cae0*/  ISETP.LT.OR P5, PT, R34, 0x19, !P0 ;  /* 0x000000192200780c */ /* 0x000fc600047a1670 */
[----:B------:R-:W-:Y:S01]  /*caf0*/  @!P6 STG.E.U8 desc[UR22][R26.64+0x11], R215 ;  /* 0x000011d71a00e986 */ /* 0x000fe2000c101116 */
[----:B------:R-:W-:Y:S01]  /*cb00*/  ISETP.LT.OR P6, PT, R34, 0x1a, !P0 ;  /* 0x0000001a2200780c */ /* 0x000fe200047c1670 */
[----:B------:R-:W-:Y:S01]  /*cb10*/  FMUL R210, R210, UR26 ;  /* 0x0000001ad2d27c20 */ /* 0x000fe20008400000 */
[----:B0-----:R-:W-:Y:S01]  /*cb20*/  F2FP.SATFINITE.E4M3.F32.PACK_AB_MERGE_C R29, RZ, R214, RZ ;  /* 0x000000d6ff1d723e */ /* 0x001fe200048070ff */
[----:B------:R-:W-:Y:S01]  /*cb30*/  FMUL R209, R209, UR26 ;  /* 0x0000001ad1d17c20 */ /* 0x000fe20008400000 */
[----:B------:R-:W-:Y:S01]  /*cb40*/  F2FP.SATFINITE.E4M3.F32.PACK_AB_MERGE_C R213, RZ, R213, RZ ;  /* 0x000000d5ffd5723e */ /* 0x000fe200048070ff */
[----:B------:R-:W-:Y:S01]  /*cb50*/  FMUL R208, R208, UR26 ;  /* 0x0000001ad0d07c20 */ /* 0x000fe20008400000 */
[----:B------:R-:W-:Y:S01]  /*cb60*/  F2FP.SATFINITE.E4M3.F32.PACK_AB_MERGE_C R211, RZ, R211, RZ ;  /* 0x000000d3ffd3723e */ /* 0x000fe200048070ff */
[----:B------:R-:W-:Y:S01]  /*cb70*/  FMUL R207, R207, UR26 ;  /* 0x0000001acfcf7c20 */ /* 0x000fe20008400000 */
[----:B-1----:R-:W-:Y:S01]  /*cb80*/  F2FP.SATFINITE.E4M3.F32.PACK_AB_MERGE_C R31, RZ, R212, RZ ;  /* 0x000000d4ff1f723e */ /* 0x002fe200048070ff */
[----:B------:R-:W-:Y:S01]  /*cb90*/  FMUL R206, R206, UR26 ;  /* 0x0000001acece7c20 */ /* 0x000fe20008400000 */
[----:B------:R-:W-:Y:S01]  /*cba0*/  F2FP.SATFINITE.E4M3.F32.PACK_AB_MERGE_C R33, RZ, R210, RZ ;  /* 0x000000d2ff21723e */ /* 0x000fe200048070ff */
[----:B------:R0:W-:Y:S01]  /*cbb0*/  @!P3 STG.E.U8 desc[UR22][R24.64+0x18], R29 ;  /* 0x0000181d1800b986 */ /* 0x0001e2000c101116 */
[----:B------:R-:W-:-:S03]  /*cbc0*/  ISETP.LT.OR P3, PT, R34, 0x22, !P1 ;  /* 0x000000222200780c */ /* 0x000fc60004f61670 */
[----:B------:R-:W-:Y:S01]  /*cbd0*/  @!P4 STG.E.U8 desc[UR22][R24.64+0x19], R213 ;  /* 0x000019d51800c986 */ /* 0x000fe2000c101116 */
[----:B------:R-:W-:-:S03]  /*cbe0*/  ISETP.LT.OR P4, PT, R34, 0x22, !P0 ;  /* 0x000000222200780c */ /* 0x000fc60004781670 */
[----:B------:R1:W-:Y:S01]  /*cbf0*/  @!P5 STG.E.U8 desc[UR22][R26.64+0x18], R31 ;  /* 0x0000181f1a00d986 */ /* 0x0003e2000c101116 */
[----:B------:R-:W-:-:S03]  /*cc00*/  ISETP.LT.OR P5, PT, R34, 0x29, !P1 ;  /* 0x000000292200780c */ /* 0x000fc60004fa1670 */
[----:B------:R-:W-:Y:S01]  /*cc10*/  @!P6 STG.E.U8 desc[UR22][R26.64+0x19], R211 ;  /* 0x000019d31a00e986 */ /* 0x000fe2000c101116 */
[----:B------:R-:W-:-:S03]  /*cc20*/  ISETP.LT.OR P6, PT, R34, 0x2a, !P1 ;  /* 0x0000002a2200780c */ /* 0x000fc60004fc1670 */
[----:B------:R-:W-:Y:S01]  /*cc30*/  @!P2 STG.E.U8 desc[UR22][R24.64+0x20], R33 ;  /* 0x000020211800a986 */ /* 0x000fe2000c101116 */
[----:B------:R-:W-:Y:S01]  /*cc40*/  ISETP.LT.OR P2, PT, R34, 0x21, !P0 ;  /* 0x000000212200780c */ /* 0x000fe20004741670 */
[----:B------:R-:W-:Y:S01]  /*cc50*/  FMUL R205, R205, UR26 ;  /* 0x0000001acdcd7c20 */ /* 0x000fe20008400000 */
[----:B------:R-:W-:Y:S01]  /*cc60*/  F2FP.SATFINITE.E4M3.F32.PACK_AB_MERGE_C R209, RZ, R209, RZ ;  /* 0x000000d1ffd1723e */ /* 0x000fe200048070ff */
[----:B------:R-:W-:Y:S01]  /*cc70*/  FMUL R204, R204, UR26 ;  /* 0x0000001acccc7c20 */ /* 0x000fe20008400000 */
[----:B0-----:R-:W-:Y:S01]  /*cc80*/  F2FP.SATFINITE.E4M3.F32.PACK_AB_MERGE_C R29, RZ, R208, RZ ;  /* 0x000000d0ff1d723e */ /* 0x001fe200048070ff */
[----:B------:R-:W-:Y:S01]  /*cc90*/  FMUL R203, R203, UR26 ;  /* 0x0000001acbcb7c20 */ /* 0x000fe20008400000 */
[----:B------:R-:W-:Y:S01]  /*cca0*/  F2FP.SATFINITE.E4M3.F32.PACK_AB_MERGE_C R207, RZ, R207, RZ ;  /* 0x000000cfffcf723e */ /* 0x000fe200048070ff */
[----:B------:R-:W-:Y:S01]  /*ccb0*/  FMUL R202, R202, UR26 ;  /* 0x0000001acaca7c20 */ /* 0x000fe20008400000 */
[----:B-1----:R-:W-:Y:S01]  /*ccc0*/  F2FP.SATFINITE.E4M3.F32.PACK_AB_MERGE_C R31, RZ, R206, RZ ;  /* 0x000000ceff1f723e */ /* 0x002fe200048070ff */
        /* <DEDUP_REMOVED lines=233> */
[----:B------:R-:W-:Y:S01]  /*db60*/  F2FP.SATFINITE.E4M3.F32.PACK_AB_MERGE_C R21, RZ, R21, RZ ;  /* 0x00000015ff15723e */ /* 0x000fe200048070ff */
[----:B------:R-:W-:Y:S01]  /*db70*/  FMUL R16, R16, UR26 ;  /* 0x0000001a10107c20 */ /* 0x000fe20008400000 */
[----:B------:R-:W-:Y:S01]  /*db80*/  F2FP.SATFINITE.E4M3.F32.PACK_AB_MERGE_C R19, RZ, R19, RZ ;  /* 0x00000013ff13723e */ /* 0x000fe200048070ff */
[----:B------:R-:W-:Y:S01]  /*db90*/  FMUL R15, R15, UR26 ;  /* 0x0000001a0f0f7c20 */ /* 0x000fe20008400000 */
[----:B0-----:R-:W-:Y:S01]  /*dba0*/  F2FP.SATFINITE.E4M3.F32.PACK_AB_MERGE_C R29, RZ, R18, RZ ;  /* 0x00000012ff1d723e */ /* 0x001fe200048070ff */
[----:B------:R-:W-:Y:S01]  /*dbb0*/  FMUL R14, R14, UR26 ;  /* 0x0000001a0e0e7c20 */ /* 0x000fe20008400000 */
[----:B-1----:R-:W-:Y:S01]  /*dbc0*/  F2FP.SATFINITE.E4M3.F32.PACK_AB_MERGE_C R23, RZ, R20, RZ ;  /* 0x00000014ff17723e */ /* 0x002fe200048070ff */
[----:B------:R-:W-:Y:S01]  /*dbd0*/  @!P3 STG.E.U8 desc[UR22][R24.64+0x99], R21 ;  /* 0x000099151800b986 */ /* 0x000fe2000c101116 */
[----:B------:R-:W-:-:S02]  /*dbe0*/  F2FP.SATFINITE.E4M3.F32.PACK_AB_MERGE_C R17, RZ, R17, RZ ;  /* 0x00000011ff11723e */ /* 0x000fc400048070ff */
[C---:B------:R-:W-:Y:S01]  /*dbf0*/  ISETP.LT.OR P3, PT, R34.reuse, 0xa1, !P0 ;  /* 0x000000a12200780c */ /* 0x040fe20004761670 */
[----:B------:R0:W-:Y:S01]  /*dc00*/  @!P4 STG.E.U8 desc[UR22][R26.64+0x99], R19 ;  /* 0x000099131a00c986 */ /* 0x0001e2000c101116 */
[----:B------:R-:W-:-:S03]  /*dc10*/  ISETP.LT.OR P4, PT, R34, 0xa2, !P0 ;  /* 0x000000a22200780c */ /* 0x000fc60004781670 */
[----:B------:R-:W-:Y:S01]  /*dc20*/  @!P2 STG.E.U8 desc[UR22][R26.64+0x98], R23 ;  /* 0x000098171a00a986 */ /* 0x000fe2000c101116 */
[----:B------:R-:W-:-:S03]  /*dc30*/  ISETP.LT.OR P2, PT, R34, 0xa9, !P0 ;  /* 0x000000a92200780c */ /* 0x000fc60004741670 */
[----:B------:R-:W-:Y:S01]  /*dc40*/  @!P5 STG.E.U8 desc[UR22][R24.64+0xa0], R29 ;  /* 0x0000a01d1800d986 */ /* 0x000fe2000c101116 */
[----:B------:R-:W-:-:S03]  /*dc50*/  ISETP.LT.OR P5, PT, R34, 0xa9, !P1 ;  /* 0x000000a92200780c */ /* 0x000fc60004fa1670 */
[----:B------:R1:W-:Y:S01]  /*dc60*/  @!P6 STG.E.U8 desc[UR22][R24.64+0xa1], R17 ;  /* 0x0000a1111800e986 */ /* 0x0003e2000c101116 */
[----:B------:R-:W-:Y:S01]  /*dc70*/  ISETP.LT.OR P6, PT, R34, 0xaa, !P1 ;  /* 0x000000aa2200780c */ /* 0x000fe20004fc1670 */
[----:B------:R-:W-:Y:S01]  /*dc80*/  FMUL R13, R13, UR26 ;  /* 0x0000001a0d0d7c20 */ /* 0x000fe20008400000 */
[----:B0-----:R-:W-:Y:S01]  /*dc90*/  F2FP.SATFINITE.E4M3.F32.PACK_AB_MERGE_C R19, RZ, R16, RZ ;  /* 0x00000010ff13723e */ /* 0x001fe200048070ff */
[----:B------:R-:W-:Y:S01]  /*dca0*/  FMUL R12, R12, UR26 ;  /* 0x0000001a0c0c7c20 */ /* 0x000fe20008400000 */
[----:B------:R-:W-:Y:S01]  /*dcb0*/  F2FP.SATFINITE.E4M3.F32.PACK_AB_MERGE_C R15, RZ, R15, RZ ;  /* 0x0000000fff0f723e */ /* 0x000fe200048070ff */
[----:B------:R-:W-:Y:S01]  /*dcc0*/  FMUL R11, R11, UR26 ;  /* 0x0000001a0b0b7c20 */ /* 0x000fe20008400000 */
[----:B------:R-:W-:Y:S01]  /*dcd0*/  F2FP.SATFINITE.E4M3.F32.PACK_AB_MERGE_C R13, RZ, R13, RZ ;  /* 0x0000000dff0d723e */ /* 0x000fe200048070ff */
[----:B------:R-:W-:Y:S01]  /*dce0*/  @!P3 STG.E.U8 desc[UR22][R26.64+0xa0], R19 ;  /* 0x0000a0131a00b986 */ /* 0x000fe2000c101116 */
[----:B------:R-:W-:Y:S02]  /*dcf0*/  F2FP.SATFINITE.E4M3.F32.PACK_AB_MERGE_C R21, RZ, R12, RZ ;  /* 0x0000000cff15723e */ /* 0x000fe400048070ff */
[----:B-1----:R-:W-:Y:S01]  /*dd00*/  F2FP.SATFINITE.E4M3.F32.PACK_AB_MERGE_C R17, RZ, R14, RZ ;  /* 0x0000000eff11723e */ /* 0x002fe200048070ff */
[----:B------:R-:W-:Y:S01]  /*dd10*/  @!P4 STG.E.U8 desc[UR22][R26.64+0xa1], R15 ;  /* 0x0000a10f1a00c986 */ /* 0x000fe2000c101116 */
[----:B------:R-:W-:-:S02]  /*dd20*/  ISETP.LT.OR P3, PT, R34, 0xaa, !P0 ;  /* 0x000000aa2200780c */ /* 0x000fc40004761670 */
[----:B------:R-:W-:Y:S01]  /*dd30*/  ISETP.LT.OR P4, PT, R34, 0xb2, !P1 ;  /* 0x000000b22200780c */ /* 0x000fe20004f81670 */
[----:B------:R-:W-:Y:S01]  /*dd40*/  @!P5 STG.E.U8 desc[UR22][R24.64+0xa8], R17 ;  /* 0x0000a8111800d986 */ /* 0x000fe2000c101116 */
[----:B------:R-:W-:-:S03]  /*dd50*/  FMUL R9, R9, UR26 ;  /* 0x0000001a09097c20 */ /* 0x000fc60008400000 */
[----:B------:R0:W-:Y:S01]  /*dd60*/  @!P6 STG.E.U8 desc[UR22][R24.64+0xa9], R13 ;  /* 0x0000a90d1800e986 */ /* 0x0001e2000c101116 */
[----:B------:R-:W-:-:S03]  /*dd70*/  ISETP.LT.OR P5, PT, R34, 0xb1, !P0 ;  /* 0x000000b12200780c */ /* 0x000fc600047a1670 */
[----:B------:R-:W-:Y:S01]  /*dd80*/  @!P2 STG.E.U8 desc[UR22][R26.64+0xa8], R21 ;  /* 0x0000a8151a00a986 */ /* 0x000fe2000c101116 */
[C---:B------:R-:W-:Y:S02]  /*dd90*/  ISETP.LT.OR P2, PT, R34.reuse, 0xb1, !P1 ;  /* 0x000000b12200780c */ /* 0x040fe40004f41670 */
[----:B------:R-:W-:Y:S01]  /*dda0*/  ISETP.LT.OR P6, PT, R34, 0xb2, !P0 ;  /* 0x000000b22200780c */ /* 0x000fe200047c1670 */
[----:B------:R-:W-:Y:S01]  /*ddb0*/  FMUL R10, R10, UR26 ;  /* 0x0000001a0a0a7c20 */ /* 0x000fe20008400000 */
[----:B------:R-:W-:Y:S01]  /*ddc0*/  F2FP.SATFINITE.E4M3.F32.PACK_AB_MERGE_C R11, RZ, R11, RZ ;  /* 0x0000000bff0b723e */ /* 0x000fe200048070ff */
[----:B------:R-:W-:Y:S01]  /*ddd0*/  FMUL R8, R8, UR26 ;  /* 0x0000001a08087c20 */ /* 0x000fe20008400000 */
[----:B------:R-:W-:Y:S01]  /*dde0*/  FMUL R7, R7, UR26 ;  /* 0x0000001a07077c20 */ /* 0x000fe20008400000 */
[----:B------:R-:W-:Y:S01]  /*ddf0*/  F2FP.SATFINITE.E4M3.F32.PACK_AB_MERGE_C R9, RZ, R9, RZ ;  /* 0x00000009ff09723e */ /* 0x000fe200048070ff */
[----:B-----5:R-:W-:Y:S01]  /*de00*/  FMUL R5, R5, UR26 ;  /* 0x0000001a05057c20 */ /* 0x020fe20008400000 */
[----:B0-----:R-:W-:Y:S01]  /*de10*/  F2FP.SATFINITE.E4M3.F32.PACK_AB_MERGE_C R13, RZ, R10, RZ ;  /* 0x0000000aff0d723e */ /* 0x001fe200048070ff */
[----:B------:R-:W-:Y:S01]  /*de20*/  @!P3 STG.E.U8 desc[UR22][R26.64+0xa9], R11 ;  /* 0x0000a90b1a00b986 */ /* 0x000fe2000c101116 */
[----:B------:R-:W-:-:S02]  /*de30*/  F2FP.SATFINITE.E4M3.F32.PACK_AB_MERGE_C R15, RZ, R8, RZ ;  /* 0x00000008ff0f723e */ /* 0x000fc400048070ff */
[----:B------:R-:W-:Y:S01]  /*de40*/  F2FP.SATFINITE.E4M3.F32.PACK_AB_MERGE_C R7, RZ, R7, RZ ;  /* 0x00000007ff07723e */ /* 0x000fe200048070ff */
[----:B------:R-:W-:Y:S01]  /*de50*/  @!P4 STG.E.U8 desc[UR22][R24.64+0xb1], R9 ;  /* 0x0000b1091800c986 */ /* 0x000fe2000c101116 */
[----:B------:R-:W-:Y:S01]  /*de60*/  ISETP.LT.OR P4, PT, R34, 0xba, !P1 ;  /* 0x000000ba2200780c */ /* 0x000fe20004f81670 */
[----:B------:R-:W-:Y:S01]  /*de70*/  FMUL R2, R2, UR26 ;  /* 0x0000001a02027c20 */ /* 0x000fe20008400000 */
[C---:B------:R-:W-:Y:S01]  /*de80*/  ISETP.LT.OR P3, PT, R34.reuse, 0xb9, !P1 ;  /* 0x000000b92200780c */ /* 0x040fe20004f61670 */
[----:B------:R0:W-:Y:S01]  /*de90*/  @!P2 STG.E.U8 desc[UR22][R24.64+0xb0], R13 ;  /* 0x0000b00d1800a986 */ /* 0x0001e2000c101116 */
[----:B------:R-:W-:-:S03]  /*dea0*/  ISETP.LT.OR P2, PT, R34, 0xc1, !P1 ;  /* 0x000000c12200780c */ /* 0x000fc60004f41670 */
[----:B------:R-:W-:Y:S01]  /*deb0*/  @!P5 STG.E.U8 desc[UR22][R26.64+0xb0], R15 ;  /* 0x0000b00f1a00d986 */ /* 0x000fe2000c101116 */
[----:B------:R-:W-:-:S03]  /*dec0*/  ISETP.LT.OR P5, PT, R34, 0xb9, !P0 ;  /* 0x000000b92200780c */ /* 0x000fc600047a1670 */
[----:B------:R1:W-:Y:S01]  /*ded0*/  @!P6 STG.E.U8 desc[UR22][R26.64+0xb1], R7 ;  /* 0x0000b1071a00e986 */ /* 0x0003e2000c101116 */
[----:B------:R-:W-:Y:S01]  /*dee0*/  ISETP.LT.OR P6, PT, R34, 0xba, !P0 ;  /* 0x000000ba2200780c */ /* 0x000fe200047c1670 */
[----:B------:R-:W-:Y:S01]  /*def0*/  FMUL R6, R6, UR26 ;  /* 0x0000001a06067c20 */ /* 0x000fe20008400000 */
[----:B------:R-:W-:Y:S01]  /*df00*/  FMUL R4, R4, UR26 ;  /* 0x0000001a04047c20 */ /* 0x000fe20008400000 */
[----:B------:R-:W-:Y:S01]  /*df10*/  FMUL R3, R3, UR26 ;  /* 0x0000001a03037c20 */ /* 0x000fe20008400000 */
[----:B------:R-:W-:Y:S01]  /*df20*/  F2FP.SATFINITE.E4M3.F32.PACK_AB_MERGE_C R5, RZ, R5, RZ ;  /* 0x00000005ff05723e */ /* 0x000fe200048070ff */
[----:B------:R-:W2:Y:S01]  /*df30*/  LDL.LU R220, [R1+0x18] ;  /* 0x0000180001dc7983 */ /* 0x000ea20000300800 */
[----:B0-----:R-:W-:Y:S01]  /*df40*/  F2FP.SATFINITE.E4M3.F32.PACK_AB_MERGE_C R13, RZ, R2, RZ ;  /* 0x00000002ff0d723e */ /* 0x001fe200048070ff */
[----:B------:R-:W-:Y:S01]  /*df50*/  FMUL R0, R0, UR26 ;  /* 0x0000001a00007c20 */ /* 0x000fe20008400000 */
[----:B---3--:R-:W-:Y:S01]  /*df60*/  FMUL R2, R222, UR26 ;  /* 0x0000001ade027c20 */ /* 0x008fe20008400000 */
[----:B------:R-:W3:Y:S01]  /*df70*/  LDL.LU R223, [R1+0x1c] ;  /* 0x00001c0001df7983 */ /* 0x000ee20000300800 */
[----:B------:R-:W-:-:S03]  /*df80*/  F2FP.SATFINITE.E4M3.F32.PACK_AB_MERGE_C R9, RZ, R6, RZ ;  /* 0x00000006ff09723e */ /* 0x000fc600048070ff */
[----:B------:R-:W3:Y:S01]  /*df90*/  LDL.LU R222, [R1+0x20] ;  /* 0x0000200001de7983 */ /* 0x000ee20000300800 */
[----:B-1----:R-:W-:Y:S02]  /*dfa0*/  F2FP.SATFINITE.E4M3.F32.PACK_AB_MERGE_C R7, RZ, R4, RZ ;  /* 0x00000004ff07723e */ /* 0x002fe400048070ff */
[----:B------:R-:W-:Y:S01]  /*dfb0*/  F2FP.SATFINITE.E4M3.F32.PACK_AB_MERGE_C R11, RZ, R3, RZ ;  /* 0x00000003ff0b723e */ /* 0x000fe200048070ff */
[----:B------:R0:W-:Y:S01]  /*dfc0*/  @!P4 STG.E.U8 desc[UR22][R24.64+0xb9], R5 ;  /* 0x0000b9051800c986 */ /* 0x0001e2000c101116 */
[----:B----4-:R-:W-:-:S03]  /*dfd0*/  FMUL R4, R224, UR26 ;  /* 0x0000001ae0047c20 */ /* 0x010fc60008400000 */
[----:B------:R-:W4:Y:S01]  /*dfe0*/  LDL.LU R224, [R1+0x24] ;  /* 0x0000240001e07983 */ /* 0x000f220000300800 */
[----:B--2---:R-:W-:-:S03]  /*dff0*/  FMUL R3, R221, UR26 ;  /* 0x0000001add037c20 */ /* 0x004fc60008400000 */
[----:B------:R-:W-:Y:S01]  /*e000*/  @!P3 STG.E.U8 desc[UR22][R24.64+0xb8], R9 ;  /* 0x0000b8091800b986 */ /* 0x000fe2000c101116 */
[----:B0-----:R-:W-:Y:S01]  /*e010*/  F2FP.SATFINITE.E4M3.F32.PACK_AB_MERGE_C R5, RZ, R0, RZ ;  /* 0x00000000ff05723e */ /* 0x001fe200048070ff */
[----:B------:R-:W-:Y:S02]  /*e020*/  FMUL R0, R225, UR26 ;  /* 0x0000001ae1007c20 */ /* 0x000fe40008400000 */
[----:B------:R0:W-:Y:S04]  /*e030*/  @!P5 STG.E.U8 desc[UR22][R26.64+0xb8], R7 ;  /* 0x0000b8071a00d986 */ /* 0x0001e8000c101116 */
[----:B------:R-:W2:Y:S04]  /*e040*/  LDL.LU R225, [R1+0x28] ;  /* 0x0000280001e17983 */ /* 0x000ea80000300800 */
[----:B------:R-:W-:Y:S04]  /*e050*/  @!P6 STG.E.U8 desc[UR22][R26.64+0xb9], R11 ;  /* 0x0000b90b1a00e986 */ /* 0x000fe8000c101116 */
[----:B------:R1:W-:Y:S01]  /*e060*/  @!P2 STG.E.U8 desc[UR22][R24.64+0xc0], R13 ;  /* 0x0000c00d1800a986 */ /* 0x0003e2000c101116 */
[----:B0-----:R-:W-:Y:S01]  /*e070*/  F2FP.SATFINITE.E4M3.F32.PACK_AB_MERGE_C R7, RZ, R2, RZ ;  /* 0x00000002ff07723e */ /* 0x001fe200048070ff */
[----:B------:R-:W-:-:S02]  /*e080*/  FMUL R2, R227, UR26 ;  /* 0x0000001ae3027c20 */ /* 0x000fc40008400000 */
[----:B------:R-:W2:Y:S01]  /*e090*/  LDL.LU R221, [R1+0x2c] ;  /* 0x00002c0001dd7983 */ /* 0x000ea20000300800 */
[----:B-1----:R-:W-:Y:S01]  /*e0a0*/  F2FP.SATFINITE.E4M3.F32.PACK_AB_MERGE_C R13, RZ, R0, RZ ;  /* 0x00000000ff0d723e */ /* 0x002fe200048070ff */
[----:B------:R-:W-:Y:S02]  /*e0b0*/  FMUL R0, R226, UR26 ;  /* 0x0000001ae2007c20 */ /* 0x000fe40008400000 */
[----:B------:R-:W2:Y:S04]  /*e0c0*/  LDL.LU R226, [R1+0x30] ;  /* 0x0000300001e27983 */ /* 0x000ea80000300800 */
[----:B------:R-:W2:Y:S01]  /*e0d0*/  LDL.LU R227, [R1+0x34] ;  /* 0x0000340001e37983 */ /* 0x000ea20000300800 */
[C---:B------:R-:W-:Y:S02]  /*e0e0*/  ISETP.LT.OR P3, PT, R34.reuse, 0xc2, !P1 ;  /* 0x000000c22200780c */ /* 0x040fe40004f61670 */
[----:B------:R-:W-:-:S02]  /*e0f0*/  ISETP.LT.OR P4, PT, R34, 0xc2, !P0 ;  /* 0x000000c22200780c */ /* 0x000fc40004781670 */
[C---:B------:R-:W-:Y:S02]  /*e100*/  ISETP.LT.OR P2, PT, R34.reuse, 0xc1, !P0 ;  /* 0x000000c12200780c */ /* 0x040fe40004741670 */
[C---:B------:R-:W-:Y:S02]  /*e110*/  ISETP.LT.OR P6, PT, R34.reuse, 0xca, !P1 ;  /* 0x000000ca2200780c */ /* 0x040fe40004fc1670 */
[----:B------:R-:W-:Y:S02]  /*e120*/  F2FP.SATFINITE.E4M3.F32.PACK_AB_MERGE_C R9, RZ, R3, RZ ;  /* 0x00000003ff09723e */ /* 0x000fe400048070ff */
[----:B------:R-:W-:-:S03]  /*e130*/  ISETP.LT.OR P5, PT, R34, 0xc9, !P1 ;  /* 0x000000c92200780c */ /* 0x000fc60004fa1670 */
[----:B------:R0:W-:Y:S01]  /*e140*/  @!P3 STG.E.U8 desc[UR22][R24.64+0xc1], R5 ;  /* 0x0000c1051800b986 */ /* 0x0001e2000c101116 */
[----:B------:R-:W-:-:S03]  /*e150*/  ISETP.LT.OR P3, PT, R34, 0xc9, !P0 ;  /* 0x000000c92200780c */ /* 0x000fc60004761670 */
[----:B------:R-:W-:Y:S01]  /*e160*/  @!P4 STG.E.U8 desc[UR22][R26.64+0xc1], R9 ;  /* 0x0000c1091a00c986 */ /* 0x000fe2000c101116 */
[----:B------:R-:W-:Y:S02]  /*e170*/  ISETP.LT.OR P4, PT, R34, 0xca, !P0 ;  /* 0x000000ca2200780c */ /* 0x000fe40004781670 */
[----:B------:R-:W-:Y:S01]  /*e180*/  F2FP.SATFINITE.E4M3.F32.PACK_AB_MERGE_C R11, RZ, R4, RZ ;  /* 0x00000004ff0b723e */ /* 0x000fe200048070ff */
[----:B------:R1:W-:Y:S01]  /*e190*/  @!P2 STG.E.U8 desc[UR22][R26.64+0xc0], R7 ;  /* 0x0000c0071a00a986 */ /* 0x0003e2000c101116 */
[----:B0-----:R-:W-:-:S03]  /*e1a0*/  F2FP.SATFINITE.E4M3.F32.PACK_AB_MERGE_C R5, RZ, R0, RZ ;  /* 0x00000000ff05723e */ /* 0x001fc600048070ff */
[----:B------:R0:W-:Y:S04]  /*e1b0*/  @!P6 STG.E.U8 desc[UR22][R24.64+0xc9], R13 ;  /* 0x0000c90d1800e986 */ /* 0x0001e8000c101116 */
[----:B------:R-:W-:Y:S01]  /*e1c0*/  @!P5 STG.E.U8 desc[UR22][R24.64+0xc8], R11 ;  /* 0x0000c80b1800d986 */ /* 0x000fe2000c101116 */
[----:B-1----:R-:W-:-:S03]  /*e1d0*/  F2FP.SATFINITE.E4M3.F32.PACK_AB_MERGE_C R7, RZ, R2, RZ ;  /* 0x00000002ff07723e */ /* 0x002fc600048070ff */
[----:B------:R1:W-:Y:S04]  /*e1e0*/  @!P3 STG.E.U8 desc[UR22][R26.64+0xc8], R5 ;  /* 0x0000c8051a00b986 */ /* 0x0003e8000c101116 */
[----:B------:R2:W-:Y:S01]  /*e1f0*/  @!P4 STG.E.U8 desc[UR22][R26.64+0xc9], R7 ;  /* 0x0000c9071a00c986 */ /* 0x0005e2000c101116 */
[----:B------:R-:W-:-:S03]  /*e200*/  FMUL R3, R220, UR26 ;  /* 0x0000001adc037c20 */ /* 0x000fc60008400000 */
[----:B------:R-:W2:Y:S01]  /*e210*/  LDL.LU R220, [R1+0x38] ;  /* 0x0000380001dc7983 */ /* 0x000ea20000300800 */
[----:B---3--:R-:W-:-:S03]  /*e220*/  FMUL R4, R223, UR26 ;  /* 0x0000001adf047c20 */ /* 0x008fc60008400000 */
[----:B------:R-:W3:Y:S01]  /*e230*/  LDL.LU R223, [R1+0x3c] ;  /* 0x00003c0001df7983 */ /* 0x000ee20000300800 */
[----:B------:R-:W-:-:S03]  /*e240*/  FMUL R0, R222, UR26 ;  /* 0x0000001ade007c20 */ /* 0x000fc60008400000 */
[----:B------:R-:W3:Y:S02]  /*e250*/  LDL.LU R222, [R1+0x40] ;  /* 0x0000400001de7983 */ /* 0x000ee40000300800 */
[----:B0-----:R-:W-:Y:S01]  /*e260*/  F2FP.SATFINITE.E4M3.F32.PACK_AB_MERGE_C R13, RZ, R0, RZ ;  /* 0x00000000ff0d723e */ /* 0x001fe200048070ff */
[----:B----4-:R-:W-:Y:S02]  /*e270*/  FMUL R0, R224, UR26 ;  /* 0x0000001ae0007c20 */ /* 0x010fe40008400000 */
[----:B------:R-:W4:Y:S03]  /*e280*/  LDL.LU R224, [R1+0x44] ;  /* 0x0000440001e07983 */ /* 0x000f260000300800 */
[----:B-1----:R-:W-:Y:S01]  /*e290*/  F2FP.SATFINITE.E4M3.F32.PACK_AB_MERGE_C R5, RZ, R0, RZ ;  /* 0x00000000ff05723e */ /* 0x002fe200048070ff */
[----:B--2---:R-:W-:Y:S02]  /*e2a0*/  FMUL R2, R225, UR26 ;  /* 0x0000001ae1027c20 */ /* 0x004fe40008400000 */
[----:B------:R-:W2:Y:S03]  /*e2b0*/  LDL.LU R225, [R1+0x48] ;  /* 0x0000480001e17983 */ /* 0x000ea60000300800 */
[----:B------:R-:W-:Y:S01]  /*e2c0*/  F2FP.SATFINITE.E4M3.F32.PACK_AB_MERGE_C R7, RZ, R2, RZ ;  /* 0x00000002ff07723e */ /* 0x000fe200048070ff */
[----:B------:R-:W-:-:S02]  /*e2d0*/  FMUL R0, R226, UR26 ;  /* 0x0000001ae2007c20 */ /* 0x000fc40008400000 */
[----:B------:R-:W2:Y:S01]  /*e2e0*/  LDL.LU R226, [R1+0x4c] ;  /* 0x00004c0001e27983 */ /* 0x000ea20000300800 */
[----:B------:R-:W-:-:S03]  /*e2f0*/  FMUL R2, R227, UR26 ;  /* 0x0000001ae3027c20 */ /* 0x000fc60008400000 */
[----:B------:R-:W2:Y:S01]  /*e300*/  LDL.LU R227, [R1+0x50] ;  /* 0x0000500001e37983 */ /* 0x000ea20000300800 */
[C---:B------:R-:W-:Y:S02]  /*e310*/  ISETP.LT.OR P5, PT, R34.reuse, 0xd1, !P1 ;  /* 0x000000d12200780c */ /* 0x040fe40004fa1670 */
[C---:B------:R-:W-:Y:S01]  /*e320*/  ISETP.LT.OR P6, PT, R34.reuse, 0xd2, !P1 ;  /* 0x000000d22200780c */ /* 0x040fe20004fc1670 */
[----:B------:R-:W2:Y:S01]  /*e330*/  LDL.LU R218, [R1+0x54] ;  /* 0x0000540001da7983 */ /* 0x000ea20000300800 */
[C---:B------:R-:W-:Y:S02]  /*e340*/  ISETP.LT.OR P2, PT, R34.reuse, 0xd1, !P0 ;  /* 0x000000d12200780c */ /* 0x040fe40004741670 */
[----:B------:R-:W-:Y:S02]  /*e350*/  F2FP.SATFINITE.E4M3.F32.PACK_AB_MERGE_C R9, RZ, R3, RZ ;  /* 0x00000003ff09723e */ /* 0x000fe400048070ff */
[----:B------:R-:W-:Y:S02]  /*e360*/  F2FP.SATFINITE.E4M3.F32.PACK_AB_MERGE_C R11, RZ, R4, RZ ;  /* 0x00000004ff0b723e */ /* 0x000fe400048070ff */
[----:B------:R-:W-:-:S03]  /*e370*/  ISETP.LT.OR P3, PT, R34, 0xd2, !P0 ;  /* 0x000000d22200780c */ /* 0x000fc60004761670 */
[----:B------:R-:W-:Y:S01]  /*e380*/  @!P5 STG.E.U8 desc[UR22][R24.64+0xd0], R9 ;  /* 0x0000d0091800d986 */ /* 0x000fe2000c101116 */
[----:B------:R-:W-:-:S03]  /*e390*/  ISETP.LT.OR P4, PT, R34, 0xd9, !P0 ;  /* 0x000000d92200780c */ /* 0x000fc60004781670 */
[----:B------:R0:W-:Y:S01]  /*e3a0*/  @!P6 STG.E.U8 desc[UR22][R24.64+0xd1], R11 ;  /* 0x0000d10b1800e986 */ /* 0x0001e2000c101116 */
[----:B------:R-:W-:-:S03]  /*e3b0*/  ISETP.LT.OR P6, PT, R34, 0xda, !P1 ;  /* 0x000000da2200780c */ /* 0x000fc60004fc1670 */
[----:B------:R1:W-:Y:S01]  /*e3c0*/  @!P2 STG.E.U8 desc[UR22][R26.64+0xd0], R13 ;  /* 0x0000d00d1a00a986 */ /* 0x0003e2000c101116 */
[----:B------:R-:W-:Y:S01]  /*e3d0*/  ISETP.LT.OR P2, PT, R34, 0xd9, !P1 ;  /* 0x000000d92200780c */ /* 0x000fe20004f41670 */
[----:B------:R-:W-:Y:S02]  /*e3e0*/  FMUL R3, R221, UR26 ;  /* 0x0000001add037c20 */ /* 0x000fe40008400000 */
[----:B------:R-:W2:Y:S01]  /*e3f0*/  LDL.LU R221, [R1+0x58] ;  /* 0x0000580001dd7983 */ /* 0x000ea20000300800 */
[----:B0-----:R-:W-:-:S03]  /*e400*/  F2FP.SATFINITE.E4M3.F32.PACK_AB_MERGE_C R11, RZ, R0, RZ ;  /* 0x00000000ff0b723e */ /* 0x001fc600048070ff */
[----:B------:R0:W-:Y:S01]  /*e410*/  @!P3 STG.E.U8 desc[UR22][R26.64+0xd1], R5 ;  /* 0x0000d1051a00b986 */ /* 0x0001e2000c101116 */
[----:B------:R-:W-:Y:S02]  /*e420*/  F2FP.SATFINITE.E4M3.F32.PACK_AB_MERGE_C R9, RZ, R3, RZ ;  /* 0x00000003ff09723e */ /* 0x000fe400048070ff */
[----:B-1----:R-:W-:-:S03]  /*e430*/  F2FP.SATFINITE.E4M3.F32.PACK_AB_MERGE_C R13, RZ, R2, RZ ;  /* 0x00000002ff0d723e */ /* 0x002fc600048070ff */
[----:B------:R1:W-:Y:S04]  /*e440*/  @!P2 STG.E.U8 desc[UR22][R24.64+0xd8], R7 ;  /* 0x0000d8071800a986 */ /* 0x0003e8000c101116 */
[----:B------:R-:W-:Y:S04]  /*e450*/  @!P6 STG.E.U8 desc[UR22][R24.64+0xd9], R9 ;  /* 0x0000d9091800e986 */ /* 0x000fe8000c101116 */
[----:B------:R1:W-:Y:S01]  /*e460*/  @!P4 STG.E.U8 desc[UR22][R26.64+0xd8], R11 ;  /* 0x0000d80b1a00c986 */ /* 0x0003e2000c101116 */
[----:B------:R-:W-:-:S03]  /*e470*/  FMUL R0, R220, UR26 ;  /* 0x0000001adc007c20 */ /* 0x000fc60008400000 */
[----:B------:R-:W2:Y:S01]  /*e480*/  LDL.LU R220, [R1+0x5c] ;  /* 0x00005c0001dc7983 */ /* 0x000ea20000300800 */
[----:B---3--:R-:W-:Y:S01]  /*e490*/  FMUL R2, R223, UR26 ;  /* 0x0000001adf027c20 */ /* 0x008fe20008400000 */
[----:B0-----:R-:W-:Y:S02]  /*e4a0*/  F2FP.SATFINITE.E4M3.F32.PACK_AB_MERGE_C R5, RZ, R0, RZ ;  /* 0x00000000ff05723e */ /* 0x001fe400048070ff */
[----:B------:R-:W3:Y:S01]  /*e4b0*/  LDL.LU R223, [R1+0x60] ;  /* 0x0000600001df7983 */ /* 0x000ee20000300800 */
[----:B------:R-:W-:-:S03]  /*e4c0*/  FMUL R3, R222, UR26 ;  /* 0x0000001ade037c20 */ /* 0x000fc60008400000 */
[----:B------:R-:W3:Y:S01]  /*e4d0*/  LDL.LU R222, [R1+0x64] ;  /* 0x0000640001de7983 */ /* 0x000ee20000300800 */
[----:B----4-:R-:W-:Y:S01]  /*e4e0*/  FMUL R0, R224, UR26 ;  /* 0x0000001ae0007c20 */ /* 0x010fe20008400000 */
[----:B-1----:R-:W-:Y:S02]  /*e4f0*/  F2FP.SATFINITE.E4M3.F32.PACK_AB_MERGE_C R7, RZ, R2, RZ ;  /* 0x00000002ff07723e */ /* 0x002fe400048070ff */
[----:B------:R-:W4:Y:S02]  /*e500*/  LDL.LU R224, [R1+0x68] ;  /* 0x0000680001e07983 */ /* 0x000f240000300800 */
[----:B------:R-:W-:Y:S01]  /*e510*/  F2FP.SATFINITE.E4M3.F32.PACK_AB_MERGE_C R11, RZ, R0, RZ ;  /* 0x00000000ff0b723e */ /* 0x000fe200048070ff */
[----:B--2---:R-:W-:Y:S02]  /*e520*/  FMUL R4, R225, UR26 ;  /* 0x0000001ae1047c20 */ /* 0x004fe40008400000 */
[----:B------:R-:W2:Y:S01]  /*e530*/  LDL.LU R225, [R1+0x6c] ;  /* 0x00006c0001e17983 */ /* 0x000ea20000300800 */
[----:B------:R-:W-:-:S03]  /*e540*/  FMUL R0, R226, UR26 ;  /* 0x0000001ae2007c20 */ /* 0x000fc60008400000 */
[----:B------:R-:W2:Y:S01]  /*e550*/  LDL.LU R226, [R1+0x70] ;  /* 0x0000700001e27983 */ /* 0x000ea20000300800 */
[----:B------:R-:W-:-:S03]  /*e560*/  FMUL R2, R227, UR26 ;  /* 0x0000001ae3027c20 */ /* 0x000fc60008400000 */
[----:B------:R-:W2:Y:S01]  /*e570*/  LDL.LU R227, [R1+0x74] ;  /* 0x0000740001e37983 */ /* 0x000ea20000300800 */
[C---:B------:R-:W-:Y:S02]  /*e580*/  ISETP.LT.OR P5, PT, R34.reuse, 0xda, !P0 ;  /* 0x000000da2200780c */ /* 0x040fe400047a1670 */
[C---:B------:R-:W-:Y:S02]  /*e590*/  ISETP.LT.OR P2, PT, R34.reuse, 0xe1, !P1 ;  /* 0x000000e12200780c */ /* 0x040fe40004f41670 */
[C---:B------:R-:W-:Y:S02]  /*e5a0*/  ISETP.LT.OR P3, PT, R34.reuse, 0xe2, !P1 ;  /* 0x000000e22200780c */ /* 0x040fe40004f61670 */
[C---:B------:R-:W-:Y:S02]  /*e5b0*/  ISETP.LT.OR P4, PT, R34.reuse, 0xe1, !P0 ;  /* 0x000000e12200780c */ /* 0x040fe40004781670 */
[----:B------:R-:W-:-:S05]  /*e5c0*/  ISETP.LT.OR P6, PT, R34, 0xe9, !P1 ;  /* 0x000000e92200780c */ /* 0x000fca0004fc1670 */
[----:B------:R0:W-:Y:S01]  /*e5d0*/  @!P5 STG.E.U8 desc[UR22][R26.64+0xd9], R13 ;  /* 0x0000d90d1a00d986 */ /* 0x0001e2000c101116 */
[C---:B------:R-:W-:Y:S02]  /*e5e0*/  ISETP.LT.OR P5, PT, R34.reuse, 0xe2, !P0 ;  /* 0x000000e22200780c */ /* 0x040fe400047a1670 */
[----:B------:R-:W-:Y:S01]  /*e5f0*/  F2FP.SATFINITE.E4M3.F32.PACK_AB_MERGE_C R9, RZ, R3, RZ ;  /* 0x00000003ff09723e */ /* 0x000fe200048070ff */
[----:B------:R1:W-:Y:S01]  /*e600*/  @!P2 STG.E.U8 desc[UR22][R24.64+0xe0], R5 ;  /* 0x0000e0051800a986 */ /* 0x0003e2000c101116 */
[----:B------:R-:W-:-:S03]  /*e610*/  ISETP.LT.OR P2, PT, R34, 0xea, !P1 ;  /* 0x000000ea2200780c */ /* 0x000fc60004f41670 */
[----:B------:R1:W-:Y:S01]  /*e620*/  @!P3 STG.E.U8 desc[UR22][R24.64+0xe1], R7 ;  /* 0x0000e1071800b986 */ /* 0x0003e2000c101116 */
[----:B0-----:R-:W-:-:S03]  /*e630*/  F2FP.SATFINITE.E4M3.F32.PACK_AB_MERGE_C R13, RZ, R4, RZ ;  /* 0x00000004ff0d723e */ /* 0x001fc600048070ff */
[----:B------:R0:W-:Y:S01]  /*e640*/  @!P4 STG.E.U8 desc[UR22][R26.64+0xe0], R9 ;  /* 0x0000e0091a00c986 */ /* 0x0001e2000c101116 */
[C---:B------:R-:W-:Y:S02]  /*e650*/  ISETP.LT.OR P3, PT, R34.reuse, 0xe9, !P0 ;  /* 0x000000e92200780c */ /* 0x040fe40004761670 */
[----:B------:R-:W-:Y:S01]  /*e660*/  ISETP.LT.OR P4, PT, R34, 0xea, !P0 ;  /* 0x000000ea2200780c */ /* 0x000fe20004781670 */
[----:B------:R3:W-:Y:S01]  /*e670*/  @!P5 STG.E.U8 desc[UR22][R26.64+0xe1], R11 ;  /* 0x0000e10b1a00d986 */ /* 0x0007e2000c101116 */
[----:B-1----:R-:W-:-:S03]  /*e680*/  F2FP.SATFINITE.E4M3.F32.PACK_AB_MERGE_C R5, RZ, R0, RZ ;  /* 0x00000000ff05723e */ /* 0x002fc600048070ff */
[----:B------:R1:W-:Y:S01]  /*e690*/  @!P6 STG.E.U8 desc[UR22][R24.64+0xe8], R13 ;  /* 0x0000e80d1800e986 */ /* 0x0003e2000c101116 */
[----:B------:R-:W-:Y:S01]  /*e6a0*/  ISETP.LT.OR P6, PT, R34, 0xf1, !P1 ;  /* 0x000000f12200780c */ /* 0x000fe20004fc1670 */
[----:B------:R-:W-:Y:S01]  /*e6b0*/  FMUL R0, R218, UR26 ;  /* 0x0000001ada007c20 */ /* 0x000fe20008400000 */
[----:B------:R-:W-:Y:S01]  /*e6c0*/  FMUL R3, R221, UR26 ;  /* 0x0000001add037c20 */ /* 0x000fe20008400000 */
[----:B------:R-:W-:-:S03]  /*e6d0*/  F2FP.SATFINITE.E4M3.F32.PACK_AB_MERGE_C R7, RZ, R2, RZ ;  /* 0x00000002ff07723e */ /* 0x000fc600048070ff */
[----:B0-----:R-:W-:Y:S02]  /*e6e0*/  F2FP.SATFINITE.E4M3.F32.PACK_AB_MERGE_C R9, RZ, R0, RZ ;  /* 0x00000000ff09723e */ /* 0x001fe400048070ff */
[----:B------:R-:W-:Y:S01]  /*e6f0*/  F2FP.SATFINITE.E4M3.F32.PACK_AB_MERGE_C R3, RZ, R3, RZ ;  /* 0x00000003ff03723e */ /* 0x000fe200048070ff */
[----:B------:R-:W-:Y:S01]  /*e700*/  @!P2 STG.E.U8 desc[UR22][R24.64+0xe9], R5 ;  /* 0x0000e9051800a986 */ /* 0x000fe2000c101116 */
[C---:B------:R-:W-:Y:S02]  /*e710*/  ISETP.LT.OR P2, PT, R34.reuse, 0xf2, !P1 ;  /* 0x000000f22200780c */ /* 0x040fe40004f41670 */
[C---:B------:R-:W-:Y:S01]  /*e720*/  ISETP.LT.OR P5, PT, R34.reuse, 0xf1, !P0 ;  /* 0x000000f12200780c */ /* 0x040fe200047a1670 */
[----:B------:R0:W-:Y:S01]  /*e730*/  @!P3 STG.E.U8 desc[UR22][R26.64+0xe8], R7 ;  /* 0x0000e8071a00b986 */ /* 0x0001e2000c101116 */
[----:B------:R-:W-:-:S03]  /*e740*/  ISETP.LT.OR P3, PT, R34, 0xf9, !P1 ;  /* 0x000000f92200780c */ /* 0x000fc60004f61670 */
[----:B------:R0:W-:Y:S01]  /*e750*/  @!P4 STG.E.U8 desc[UR22][R26.64+0xe9], R9 ;  /* 0x0000e9091a00c986 */ /* 0x0001e2000c101116 */
[C---:B------:R-:W-:Y:S02]  /*e760*/  ISETP.LT.OR P4, PT, R34.reuse, 0xf2, !P0 ;  /* 0x000000f22200780c */ /* 0x040fe40004781670 */
[C---:B------:R-:W-:Y:S01]  /*e770*/  ISETP.LT.OR P1, PT, R34.reuse, 0xfa, !P1 ;  /* 0x000000fa2200780c */ /* 0x040fe20004f21670 */
[----:B------:R2:W-:Y:S01]  /*e780*/  @!P6 STG.E.U8 desc[UR22][R24.64+0xf0], R3 ;  /* 0x0000f0031800e986 */ /* 0x0005e2000c101116 */
[C---:B------:R-:W-:Y:S02]  /*e790*/  ISETP.LT.OR P6, PT, R34.reuse, 0xf9, !P0 ;  /* 0x000000f92200780c */ /* 0x040fe400047c1670 */
[----:B------:R-:W-:Y:S01]  /*e7a0*/  ISETP.LT.OR P0, PT, R34, 0xfa, !P0 ;  /* 0x000000fa2200780c */ /* 0x000fe20004701670 */
[----:B------:R-:W-:Y:S01]  /*e7b0*/  FMUL R4, R220, UR26 ;  /* 0x0000001adc047c20 */ /* 0x000fe20008400000 */
[----:B---3--:R-:W-:-:S04]  /*e7c0*/  FMUL R0, R223, UR26 ;  /* 0x0000001adf007c20 */ /* 0x008fc80008400000 */
[----:B------:R-:W-:Y:S02]  /*e7d0*/  F2FP.SATFINITE.E4M3.F32.PACK_AB_MERGE_C R11, RZ, R4, RZ ;  /* 0x00000004ff0b723e */ /* 0x000fe400048070ff */
[----:B-1----:R-:W-:Y:S01]  /*e7e0*/  F2FP.SATFINITE.E4M3.F32.PACK_AB_MERGE_C R13, RZ, R0, RZ ;  /* 0x00000000ff0d723e */ /* 0x002fe200048070ff */
[----:B------:R-:W-:Y:S01]  /*e7f0*/  FMUL R0, R222, UR26 ;  /* 0x0000001ade007c20 */ /* 0x000fe20008400000 */
[----:B----4-:R-:W-:-:S04]  /*e800*/  FMUL R2, R224, UR26 ;  /* 0x0000001ae0027c20 */ /* 0x010fc80008400000 */
[----:B0-----:R-:W-:Y:S01]  /*e810*/  F2FP.SATFINITE.E4M3.F32.PACK_AB_MERGE_C R7, RZ, R0, RZ ;  /* 0x00000000ff07723e */ /* 0x001fe200048070ff */
[----:B------:R0:W-:Y:S01]  /*e820*/  @!P2 STG.E.U8 desc[UR22][R24.64+0xf1], R11 ;  /* 0x0000f10b1800a986 */ /* 0x0001e2000c101116 */
[----:B------:R-:W-:Y:S01]  /*e830*/  F2FP.SATFINITE.E4M3.F32.PACK_AB_MERGE_C R9, RZ, R2, RZ ;  /* 0x00000002ff09723e */ /* 0x000fe200048070ff */
[----:B--2---:R-:W-:Y:S02]  /*e840*/  FMUL R3, R225, UR26 ;  /* 0x0000001ae1037c20 */ /* 0x004fe40008400000 */
[----:B------:R0:W-:Y:S03]  /*e850*/  @!P5 STG.E.U8 desc[UR22][R26.64+0xf0], R13 ;  /* 0x0000f00d1a00d986 */ /* 0x0001e6000c101116 */
[----:B------:R-:W-:Y:S01]  /*e860*/  F2FP.SATFINITE.E4M3.F32.PACK_AB_MERGE_C R3, RZ, R3, RZ ;  /* 0x00000003ff03723e */ /* 0x000fe200048070ff */
[----:B------:R0:W-:Y:S04]  /*e870*/  @!P4 STG.E.U8 desc[UR22][R26.64+0xf1], R7 ;  /* 0x0000f1071a00c986 */ /* 0x0001e8000c101116 */
[----:B------:R0:W-:Y:S04]  /*e880*/  @!P3 STG.E.U8 desc[UR22][R24.64+0xf8], R9 ;  /* 0x0000f8091800b986 */ /* 0x0001e8000c101116 */
[----:B------:R0:W-:Y:S01]  /*e890*/  @!P1 STG.E.U8 desc[UR22][R24.64+0xf9], R3 ;  /* 0x0000f90318009986 */ /* 0x0001e2000c101116 */
[----:B------:R-:W-:Y:S01]  /*e8a0*/  FMUL R4, R226, UR26 ;  /* 0x0000001ae2047c20 */ /* 0x000fe20008400000 */
[----:B------:R-:W-:-:S04]  /*e8b0*/  FMUL R5, R227, UR26 ;  /* 0x0000001ae3057c20 */ /* 0x000fc80008400000 */
[----:B------:R-:W-:Y:S02]  /*e8c0*/  F2FP.SATFINITE.E4M3.F32.PACK_AB_MERGE_C R15, RZ, R4, RZ ;  /* 0x00000004ff0f723e */ /* 0x000fe400048070ff */
[----:B------:R-:W-:-:S03]  /*e8d0*/  F2FP.SATFINITE.E4M3.F32.PACK_AB_MERGE_C R5, RZ, R5, RZ ;  /* 0x00000005ff05723e */ /* 0x000fc600048070ff */
[----:B------:R0:W-:Y:S04]  /*e8e0*/  @!P6 STG.E.U8 desc[UR22][R26.64+0xf8], R15 ;  /* 0x0000f80f1a00e986 */ /* 0x0001e8000c101116 */
[----:B------:R0:W-:Y:S02]  /*e8f0*/  @!P0 STG.E.U8 desc[UR22][R26.64+0xf9], R5 ;  /* 0x0000f9051a008986 */ /* 0x0001e4000c101116 */
.L_x_296:
[----:B------:R-:W-:Y:S05]  /*e900*/  BSYNC B0 ;  /* 0x0000000000007941 */ /* 0x000fea0003800000 */
.L_x_38:
[----:B0-----:R-:W2:Y:S01]  /*e910*/  LDL.LU R5, [R1+0x88] ;  /* 0x0000880001057983 */ /* 0x001ea20000300800 */
[----:B-----5:R-:W-:Y:S01]  /*e920*/  IMAD.U32 R2, RZ, RZ, UR24 ;  /* 0x00000018ff027e24 */ /* 0x020fe2000f8e00ff */
[----:B------:R-:W-:Y:S02]  /*e930*/  ULDC.64 UR4, c[0x0][0x650] ;  /* 0x0001940000047ab9 */ /* 0x000fe40000000a00 */
[----:B------:R-:W3:Y:S01]  /*e940*/  LDL.LU R4, [R1+0x84] ;  /* 0x0000840001047983 */ /* 0x000ee20000300800 */
[----:B------:R-:W-:Y:S02]  /*e950*/  IMAD.U32 R3, RZ, RZ, UR25 ;  /* 0x00000019ff037e24 */ /* 0x000fe4000f8e00ff */
[----:B------:R-:W-:Y:S02]  /*e960*/  IMAD.U32 R3, RZ, RZ, UR13 ;  /* 0x0000000dff037e24 */ /* 0x000fe4000f8e00ff */
[----:B------:R-:W-:Y:S02]  /*e970*/  IMAD.MOV.U32 R6, RZ, RZ, -0x1 ;  /* 0xffffffffff067424 */ /* 0x000fe400078e00ff */
[----:B------:R-:W-:-:S04]  /*e980*/  IMAD.U32 R0, RZ, RZ, UR18 ;  /* 0x00000012ff007e24 */ /* 0x000fc8000f8e00ff */
[----:B------:R0:W-:Y:S02]  /*e990*/  SYNCS.ARRIVE.TRANS64.A1T0 RZ, [R0+UR30], RZ ;  /* 0x000000ff00ff79a7 */ /* 0x0001e4000810001e */
[----:B0-----:R-:W-:Y:S02]  /*e9a0*/  PRMT R0, RZ, 0x7610, R0 ;  /* 0x00007610ff007816 */ /* 0x001fe40000000000 */
[----:B--2---:R-:W-:-:S04]  /*e9b0*/  LEA R5, P0, R2, R5, 0x1 ;  /* 0x0000000502057211 */ /* 0x004fc800078008ff */
[----:B---3--:R-:W-:Y:S01]  /*e9c0*/  LEA.HI.X R4, R2, R4, R3, 0x1, P0 ;  /* 0x0000000402047211 */ /* 0x008fe200000f0c03 */
[----:B------:R-:W-:Y:S01]  /*e9d0*/  IMAD.MOV.U32 R2, RZ, RZ, -0x1 ;  /* 0xffffffffff027424 */ /* 0x000fe200078e00ff */
[----:B------:R0:W-:Y:S01]  /*e9e0*/  STL [R1+0x88], R5 ;  /* 0x0000880501007387 */ /* 0x0001e20000100800 */
[----:B------:R-:W-:Y:S01]  /*e9f0*/  IMAD.MOV.U32 R3, RZ, RZ, -0x1 ;  /* 0xffffffffff037424 */ /* 0x000fe200078e00ff */
[----:B------:R-:W-:Y:S02]  /*ea00*/  ISETP.GE.U32.AND P0, PT, R5, UR4, PT ;  /* 0x0000000405007c0c */ /* 0x000fe4000bf06070 */
[----:B------:R0:W-:Y:S02]  /*ea10*/  STL [R1+0x84], R4 ;  /* 0x0000840401007387 */ /* 0x0001e40000100800 */
[----:B------:R-:W-:Y:S02]  /*ea20*/  ISETP.GE.U32.AND.EX P0, PT, R4, UR5, PT, P0 ;  /* 0x0000000504007c0c */ /* 0x000fe4000bf06100 */
[----:B------:R0:W-:Y:S04]  /*ea30*/  STL [R1+0x8c], R6 ;  /* 0x00008c0601007387 */ /* 0x0001e80000100800 */
[----:B------:R0:W-:Y:S04]  /*ea40*/  STL [R1+0x7c], R2 ;  /* 0x00007c0201007387 */ /* 0x0001e80000100800 */
[----:B------:R0:W-:Y:S03]  /*ea50*/  STL [R1+0x90], R3 ;  /* 0x0000900301007387 */ /* 0x0001e60000100800 */
[----:B------:R-:W-:Y:S05]  /*ea60*/  @P0 BRA `(.L_x_297) ;  /* 0x0000000400940947 */ /* 0x000fea0003800000 */
[----:B------:R-:W2:Y:S01]  /*ea70*/  S2UR UR8, SR_CTAID.X ;  /* 0x00000000000879c3 */ /* 0x000ea20000002500 */
[----:B------:R-:W-:Y:S01]  /*ea80*/  ULDC.64 UR4, c[0x0][0x628] ;  /* 0x00018a0000047ab9 */ /* 0x000fe20000000a00 */
[----:B------:R-:W-:Y:S01]  /*ea90*/  ULDC UR6, c[0x0][0x150] ;  /* 0x0000540000067ab9 */ /* 0x000fe20000000800 */
[----:B------:R-:W-:Y:S01]  /*eaa0*/  ISETP.NE.U32.AND P0, PT, RZ, UR4, PT ;  /* 0x00000004ff007c0c */ /* 0x000fe2000bf05070 */
[----:B------:R-:W-:Y:S01]  /*eab0*/  ULDC UR28, c[0x0][0x630] ;  /* 0x00018c00001c7ab9 */ /* 0x000fe20000000800 */
[C---:B------:R-:W-:Y:S01]  /*eac0*/  R2UR UR36, R5.reuse ;  /* 0x00000000052472ca */ /* 0x040fe200000e0000 */
[----:B------:R-:W-:Y:S01]  /*ead0*/  ULDC UR38, c[0x0][0x154] ;  /* 0x0000550000267ab9 */ /* 0x000fe20000000800 */
[----:B------:R-:W-:Y:S01]  /*eae0*/  ISETP.NE.AND.EX P0, PT, RZ, UR5, PT, P0 ;  /* 0x00000005ff007c0c */ /* 0x000fe2000bf05300 */
[----:B------:R-:W3:Y:S01]  /*eaf0*/  S2UR UR41, SR_CTAID.Y ;  /* 0x00000000002979c3 */ /* 0x000ee20000002600 */
[----:B------:R-:W-:Y:S02]  /*eb00*/  R2UR UR37, R4 ;  /* 0x00000000042572ca */ /* 0x000fe400000e0000 */
[----:B------:R-:W-:-:S02]  /*eb10*/  R2UR UR34, R5 ;  /* 0x00000000052272ca */ /* 0x000fc400000e0000 */
[----:B------:R-:W-:Y:S02]  /*eb20*/  R2UR UR35, R4 ;  /* 0x00000000042372ca */ /* 0x000fe400000e0000 */
[----:B--2---:R-:W-:-:S05]  /*eb30*/  I2FP.F32.U32 R0, UR8 ;  /* 0x0000000800007c45 */ /* 0x004fca0008201000 */
[----:B------:R-:W-:-:S04]  /*eb40*/  FMUL R0, R0, UR6 ;  /* 0x0000000600007c20 */ /* 0x000fc80008400000 */
[----:B0-----:R0:W2:Y:S01]  /*eb50*/  F2I.U32.TRUNC.NTZ R2, R0 ;  /* 0x0000000000027305 */ /* 0x0010a2000020f000 */
[----:B---3--:R-:W-:Y:S05]  /*eb60*/  @!P0 BRA `(.L_x_298) ;  /* 0x0000000000308947 */ /* 0x008fea0003800000 */
[----:B------:R-:W-:Y:S01]  /*eb70*/  R2UR UR9, R5 ;  /* 0x00000000050972ca */ /* 0x000fe200000e0000 */
[----:B------:R-:W-:Y:S01]  /*eb80*/  ULDC UR6, c[0x0][0x634] ;  /* 0x00018d0000067ab9 */ /* 0x000fe20000000800 */
[----:B------:R-:W-:-:S11]  /*eb90*/  R2UR UR10, R4 ;  /* 0x00000000040a72ca */ /* 0x000fd600000e0000 */
[----:B------:R-:W-:-:S04]  /*eba0*/  UIADD3 UR6, UP0, UR9, UR6, URZ ;  /* 0x0000000609067290 */ /* 0x000fc8000ff1e03f */
[----:B------:R-:W-:Y:S02]  /*ebb0*/  UIADD3.X UR9, URZ, UR10, URZ, UP0, !UPT ;  /* 0x0000000a3f097290 */ /* 0x000fe400087fe43f */
[----:B------:R-:W-:Y:S02]  /*ebc0*/  UIMAD.WIDE.U32 UR20, UR6, UR4, URZ ;  /* 0x00000004061472a5 */ /* 0x000fe4000f8e003f */
[----:B------:R-:W-:-:S04]  /*ebd0*/  UIMAD.WIDE.U32 UR10, UR9, UR4, URZ ;  /* 0x00000004090a72a5 */ /* 0x000fc8000f8e003f */
[----:B------:R-:W-:-:S04]  /*ebe0*/  UIMAD.WIDE.U32 UR10, UP0, UR6, UR5, UR10 ;  /* 0x00000005060a72a5 */ /* 0x000fc8000f80000a */
[----:B------:R-:W-:Y:S02]  /*ebf0*/  UIADD3.X UR35, URZ, URZ, URZ, UP0, !UPT ;  /* 0x0000003f3f237290 */ /* 0x000fe400087fe43f */
[----:B------:R-:W-:Y:S01]  /*ec00*/  UIADD3 URZ, UP0, UR21, UR10, URZ ;  /* 0x0000000a153f7290 */ /* 0x000fe2000ff1e03f */
[----:B------:R-:W-:-:S03]  /*ec10*/  UMOV UR34, UR11 ;  /* 0x0000000b00227c82 */ /* 0x000fc60008000000 */
[----:B------:R-:W-:-:S12]  /*ec20*/  UIMAD.WIDE.U32.X UR34, UR9, UR5, UR34, UP0 ;  /* 0x00000005092272a5 */ /* 0x000fd800080e0422 */
.L_x_298:
[----:B0-----:R-:W-:Y:S01]  /*ec30*/  I2FP.F32.U32 R0, UR41 ;  /* 0x0000002900007c45 */ /* 0x001fe20008201000 */
[----:B------:R-:W-:Y:S01]  /*ec40*/  USHF.R.U64 UR6, UR34, UR28, UR35 ;  /* 0x0000001c22067299 */ /* 0x000fe20008001223 */
[----:B--2---:R-:W-:Y:S01]  /*ec50*/  R2UR UR21, R2 ;  /* 0x00000000021572ca */ /* 0x004fe200000e0000 */
[----:B------:R-:W-:Y:S02]  /*ec60*/  USHF.R.U32.HI UR4, URZ, UR28, UR35 ;  /* 0x0000001c3f047299 */ /* 0x000fe40008011623 */
[----:B------:R-:W-:Y:S01]  /*ec70*/  FMUL R0, R0, UR38 ;  /* 0x0000002600007c20 */ /* 0x000fe20008400000 */
[----:B------:R-:W-:Y:S01]  /*ec80*/  UIADD3 UR20, UP0, URZ, -UR6, URZ ;  /* 0x800000063f147290 */ /* 0x000fe2000ff1e03f */
[----:B------:R-:W-:Y:S01]  /*ec90*/  UMOV UR10, UR36 ;  /* 0x00000024000a7c82 */ /* 0x000fe20008000000 */
[----:B------:R-:W-:Y:S02]  /*eca0*/  UMOV UR11, UR37 ;  /* 0x00000025000b7c82 */ /* 0x000fe40008000000 */
[----:B------:R-:W-:Y:S01]  /*ecb0*/  UIADD3.X UR9, URZ, ~UR4, URZ, UP0, !UPT ;  /* 0x800000043f097290 */ /* 0x000fe200087fe43f */
[----:B------:R-:W0:Y:S01]  /*ecc0*/  F2I.U32.TRUNC.NTZ R0, R0 ;  /* 0x0000000000007305 */ /* 0x000e22000020f000 */
[----:B------:R-:W-:Y:S01]  /*ecd0*/  ULDC UR44, c[0x0][0x658] ;  /* 0x00019600002c7ab9 */ /* 0x000fe20000000800 */
[----:B------:R-:W-:Y:S01]  /*ece0*/  ULDC.64 UR4, c[0x0][0x620] ;  /* 0x0001880000047ab9 */ /* 0x000fe20000000a00 */
[----:B------:R-:W-:Y:S01]  /*ecf0*/  UMOV UR35, 0xffffffff ;  /* 0xffffffff00237882 */ /* 0x000fe20000000000 */
[----:B------:R-:W-:-:S02]  /*ed00*/  UIMAD UR9, UR9, UR4, URZ ;  /* 0x00000004090972a4 */ /* 0x000fc4000f8e023f */
[----:B------:R-:W-:Y:S02]  /*ed10*/  UIMAD.WIDE.U32 UR10, UR20, UR4, UR10 ;  /* 0x00000004140a72a5 */ /* 0x000fe4000f8e000a */
[----:B------:R-:W-:Y:S02]  /*ed20*/  UIMAD UR9, UR20, UR5, UR9 ;  /* 0x00000005140972a4 */ /* 0x000fe4000f8e0209 */
[----:B------:R-:W-:Y:S02]  /*ed30*/  USHF.L.U32 UR37, UR35, UR44, URZ ;  /* 0x0000002c23257299 */ /* 0x000fe4000800063f */
[----:B------:R-:W-:Y:S01]  /*ed40*/  UIADD3 UR9, UR11, UR9, URZ ;  /* 0x000000090b097290 */ /* 0x000fe2000fffe03f */
[----:B------:R-:W-:Y:S01]  /*ed50*/  ULDC UR20, c[0x0][0x618] ;  /* 0x0001860000147ab9 */ /* 0x000fe20000000800 */
[----:B0-----:R-:W-:Y:S01]  /*ed60*/  R2UR UR39, R0 ;  /* 0x00000000002772ca */ /* 0x001fe200000e0000 */
[----:B------:R-:W-:Y:S01]  /*ed70*/  ULDC.64 UR4, c[0x0][0x640] ;  /* 0x0001900000047ab9 */ /* 0x000fe20000000a00 */
[----:B------:R-:W-:Y:S01]  /*ed80*/  USHF.R.U64 UR35, UR10, UR20, UR9 ;  /* 0x000000140a237299 */ /* 0x000fe20008001209 */
[----:B------:R-:W-:Y:S01]  /*ed90*/  ISETP.NE.U32.AND P0, PT, RZ, UR4, PT ;  /* 0x00000004ff007c0c */ /* 0x000fe2000bf05070 */
[----:B------:R-:W-:Y:S01]  /*eda0*/  USHF.R.U32.HI UR9, URZ, UR20, UR9 ;  /* 0x000000143f097299 */ /* 0x000fe20008011609 */
[----:B------:R-:W-:-:S02]  /*edb0*/  ULDC UR42, c[0x0][0x608] ;  /* 0x00018200002a7ab9 */ /* 0x000fc40000000800 */
[----:B------:R-:W-:Y:S01]  /*edc0*/  ISETP.NE.AND.EX P0, PT, RZ, UR5, PT, P0 ;  /* 0x00000005ff007c0c */ /* 0x000fe2000bf05300 */
[----:B------:R-:W-:Y:S02]  /*edd0*/  USHF.R.U64 UR38, UR35, UR42, UR9 ;  /* 0x0000002a23267299 */ /* 0x000fe40008001209 */
[----:B------:R-:W-:Y:S02]  /*ede0*/  USHF.R.U32.HI UR9, URZ, UR42, UR9 ;  /* 0x0000002a3f097299 */ /* 0x000fe40008011609 */
[----:B------:R-:W-:Y:S02]  /*edf0*/  UIADD3 UR10, -UR21, URZ, URZ ;  /* 0x0000003f150a7290 */ /* 0x000fe4000fffe13f */
[----:B------:R-:W-:Y:S02]  /*ee00*/  UIADD3 UR43, -UR39, URZ, URZ ;  /* 0x0000003f272b7290 */ /* 0x000fe4000fffe13f */
[----:B------:R-:W-:Y:S01]  /*ee10*/  USHF.R.U64 UR39, UR38, UR44, UR9 ;  /* 0x0000002c26277299 */ /* 0x000fe20008001209 */
[----:B------:R-:W-:Y:S01]  /*ee20*/  UMOV UR36, 0x1 ;  /* 0x0000000100247882 */ /* 0x000fe20000000000 */
[----:B------:R-:W-:Y:S01]  /*ee30*/  ULDC UR40, c[0x0][0x144] ;  /* 0x0000510000287ab9 */ /* 0x000fe20000000800 */
[----:B------:R-:W-:Y:S01]  /*ee40*/  ULDC UR28, c[0x0][0x600] ;  /* 0x00018000001c7ab9 */ /* 0x000fe20000000800 */
[----:B------:R-:W-:-:S02]  /*ee50*/  USHF.L.U32 UR36, UR36, UR44, URZ ;  /* 0x0000002c24247299 */ /* 0x000fc4000800063f */
[----:B------:R-:W-:Y:S02]  /*ee60*/  USHF.R.U32.HI UR21, URZ, UR44, UR9 ;  /* 0x0000002c3f157299 */ /* 0x000fe40008011609 */
[----:B------:R-:W-:Y:S02]  /*ee70*/  UIADD3 UR34, UR28, -0x1, URZ ;  /* 0xffffffff1c227890 */ /* 0x000fe4000fffe03f */
[----:B------:R-:W-:Y:S02]  /*ee80*/  ULOP3.LUT UR37, URZ, UR37, URZ, 0x33, !UPT ;  /* 0x000000253f257292 */ /* 0x000fe4000f8e333f */
[----:B------:R-:W-:Y:S01]  /*ee90*/  UIMAD UR40, UR40, UR10, UR8 ;  /* 0x0000000a282872a4 */ /* 0x000fe2000f8e0208 */
[----:B------:R-:W-:Y:S01]  /*eea0*/  ULDC UR46, c[0x0][0x148] ;  /* 0x00005200002e7ab9 */ /* 0x000fe20000000800 */
[----:B------:R-:W-:Y:S01]  /*eeb0*/  ULDC UR44, c[0x0][0x648] ;  /* 0x00019200002c7ab9 */ /* 0x000fe20000000800 */
[----:B------:R-:W-:Y:S01]  /*eec0*/  ULDC UR45, c[0x0][0x638] ;  /* 0x00018e00002d7ab9 */ /* 0x000fe20000000800 */
[----:B------:R-:W-:Y:S01]  /*eed0*/  UMOV UR20, UR39 ;  /* 0x0000002700147c82 */ /* 0x000fe20008000000 */
[----:B------:R-:W-:Y:S07]  /*eee0*/  @!P0 BRA `(.L_x_299) ;  /* 0x0000000000288947 */ /* 0x000fee0003800000 */
        /* <DEDUP_REMOVED lines=10> */
.L_x_299:
[----:B------:R-:W-:Y:S01]  /*ef90*/  USHF.R.U64 UR4, UR20, UR44, UR21 ;  /* 0x0000002c14047299 */ /* 0x000fe20008001215 */
[----:B------:R-:W-:Y:S01]  /*efa0*/  IMAD.U32 R4, RZ, RZ, UR6 ;  /* 0x00000006ff047e24 */ /* 0x000fe2000f8e00ff */
[----:B------:R-:W-:Y:S01]  /*efb0*/  ULOP3.LUT UR37, UR38, UR37, URZ, 0xc0, !UPT ;  /* 0x0000002526257292 */ /* 0x000fe2000f8ec03f */
[----:B------:R-:W-:Y:S01]  /*efc0*/  IMAD.MOV.U32 R0, RZ, RZ, 0x1 ;  /* 0x00000001ff007424 */ /* 0x000fe200078e00ff */
[----:B------:R-:W-:Y:S02]  /*efd0*/  UIADD3 UR5, -UR4, URZ, URZ ;  /* 0x0000003f04057290 */ /* 0x000fe4000fffe13f */
[----:B------:R-:W-:Y:S01]  /*efe0*/  @UP2 UIMAD UR40, UR46, UR43, UR41 ;  /* 0x0000002b2e2822a4 */ /* 0x000fe2000f8e0229 */
[----:B------:R2:W-:Y:S01]  /*eff0*/  STL [R1+0x7c], R4 ;  /* 0x00007c0401007387 */ /* 0x0005e20000100800 */
[----:B------:R-:W-:Y:S02]  /*f000*/  ULOP3.LUT UR34, UR35, UR34, URZ, 0xc0, !UPT ;  /* 0x0000002223227292 */ /* 0x000fe4000f8ec03f */
[----:B------:R-:W-:-:S02]  /*f010*/  UIMAD UR36, UR36, UR4, UR37 ;  /* 0x00000004242472a4 */ /* 0x000fc4000f8e0225 */
        /* <DEDUP_REMOVED lines=10> */
.L_x_297:
[----:B------:R-:W-:Y:S01]  /*f0c0*/  UIADD3 UR15, UR31, UR15, URZ ;  /* 0x0000000f1f0f7290 */ /* 0x000fe2000fffe03f */
[----:B------:R-:W-:Y:S01]  /*f0d0*/  LOP3.LUT P0, RZ, R0, 0xff, RZ, 0xc0, !PT ;  /* 0x000000ff00ff7812 */ /* 0x000fe2000780c0ff */
[----:B------:R-:W-:Y:S02]  /*f0e0*/  ULOP3.LUT UR29, UR29, 0x1, URZ, 0x3c, !UPT ;  /* 0x000000011d1d7892 */ /* 0x000fe4000f8e3c3f */
[----:B------:R-:W-:Y:S02]  /*f0f0*/  USHF.R.U32.HI UR4, URZ, 0x2, UR15 ;  /* 0x000000023f047899 */ /* 0x000fe4000801160f */
[----:B------:R-:W-:Y:S02]  /*f100*/  UISETP.GT.U32.AND UP0, UPT, UR15, 0x3, UPT ;  /* 0x000000030f00788c */ /* 0x000fe4000bf04070 */
[----:B------:R-:W-:Y:S02]  /*f110*/  ULOP3.LUT UR4, UR4, 0x1, URZ, 0xc0, !UPT ;  /* 0x0000000104047892 */ /* 0x000fe4000f8ec03f */
[----:B------:R-:W-:-:S02]  /*f120*/  UISETP.LT.U32.AND UP0, UPT, UR31, 0x4, UP0 ;  /* 0x000000041f00788c */ /* 0x000fc40008701070 */
[----:B------:R-:W-:Y:S02]  /*f130*/  UISETP.NE.U32.AND UP1, UPT, UR4, 0x1, UPT ;  /* 0x000000010400788c */ /* 0x000fe4000bf25070 */
[----:B------:R-:W-:Y:S02]  /*f140*/  USEL UR5, URZ, 0x1, !UP0 ;  /* 0x000000013f057887 */ /* 0x000fe4000c000000 */
[----:B------:R-:W-:Y:S02]  /*f150*/  UISETP.GT.U32.AND UP1, UPT, UR31, 0x3, !UP1 ;  /* 0x000000031f00788c */ /* 0x000fe4000cf24070 */
[----:B------:R-:W-:Y:S02]  /*f160*/  ULOP3.LUT UR15, UR15, 0x3, URZ, 0xc0, !UPT ;  /* 0x000000030f0f7892 */ /* 0x000fe4000f8ec03f */
[----:B------:R-:W-:-:S04]  /*f170*/  USEL UR4, URZ, 0x1, !UP1 ;  /* 0x000000013f047887 */ /* 0x000fc8000c800000 */
[----:B------:R-:W-:Y:S01]  /*f180*/  ULOP3.LUT UR17, UR4, UR17, UR5, 0x96, !UPT ;  /* 0x0000001104117292 */ /* 0x000fe2000f8e9605 */
[----:B------:R-:W-:Y:S11]  /*f190*/  @P0 BRA `(.L_x_300) ;  /* 0xffffff24009c0947 */ /* 0x000ff6000383ffff */
[----:B------:R-:W-:Y:S05]  /*f1a0*/  EXIT ;  /* 0x000000000000794d */ /* 0x000fea0003800000 */
.L_x_16:
[----:B------:R-:W-:-:S08]  /*f1b0*/  ISETP.NE.AND P0, PT, RZ, UR6, PT ;  /* 0x00000006ff007c0c */ /* 0x000fd0000bf05270 */
[----:B0-2---:R-:W0:-:S00]  /*f1c0*/  USETMAXREG.DEALLOC.CTAPOOL 0x28 ;  /* 0x00000028000079c8 */ /* 0x005e0000080e0500 */
[----:B------:R-:W-:Y:S05]  /*f1d0*/  @P0 EXIT ;  /* 0x000000000000094d */ /* 0x000fea0003800000 */
[----:B0-----:R-:W-:Y:S01]  /*f1e0*/  LOP3.LUT P0, RZ, R0, 0xff, RZ, 0xc0, !PT ;  /* 0x000000ff00ff7812 */ /* 0x001fe2000780c0ff */
[----:B------:R-:W-:Y:S02]  /*f1f0*/  IMAD.MOV.U32 R8, RZ, RZ, 0x1 ;  /* 0x00000001ff087424 */ /* 0x000fe400078e00ff */
[----:B------:R-:W-:-:S10]  /*f200*/  IMAD.MOV.U32 R0, RZ, RZ, RZ ;  /* 0x000000ffff007224 */ /* 0x000fd400078e00ff */
[----:B------:R-:W-:Y:S05]  /*f210*/  @!P0 BRA `(.L_x_301) ;  /* 0x0000000c006c8947 */ /* 0x000fea0003800000 */
[----:B------:R-:W0:Y:S01]  /*f220*/  S2R R11, SR_CgaCtaId ;  /* 0x00000000000b7919 */ /* 0x000e220000008800 */
[----:B------:R-:W-:Y:S01]  /*f230*/  LOP3.LUT P0, RZ, R2, 0x1f, RZ, 0xc0, !PT ;  /* 0x0000001f02ff7812 */ /* 0x000fe2000780c0ff */
[----:B------:R-:W-:Y:S01]  /*f240*/  ULDC UR5, c[0x0][0x658] ;  /* 0x0001960000057ab9 */ /* 0x000fe20000000800 */
[----:B------:R-:W-:Y:S01]  /*f250*/  UMOV UR6, 0xffffffff ;  /* 0xffffffff00067882 */ /* 0x000fe20000000000 */
[----:B------:R-:W-:Y:S01]  /*f260*/  BSSY B0, `(.L_x_301) ;  /* 0x00000d6000007945 */ /* 0x000fe20003800000 */
[----:B------:R-:W-:Y:S01]  /*f270*/  USHF.L.U32 UR6, UR6, UR5, URZ ;  /* 0x0000000506067299 */ /* 0x000fe2000800063f */
[C---:B------:R-:W-:Y:S01]  /*f280*/  ISETP.NE.AND P3, PT, R3.reuse, RZ, PT ;  /* 0x000000ff0300720c */ /* 0x040fe20003f65270 */
[----:B------:R-:W-:Y:S01]  /*f290*/  IMAD.MOV.U32 R9, RZ, RZ, 0x1 ;  /* 0x00000001ff097424 */ /* 0x000fe200078e00ff */
[----:B------:R-:W-:Y:S01]  /*f2a0*/  ISETP.NE.OR P0, PT, R3, RZ, !P0 ;  /* 0x000000ff0300720c */ /* 0x000fe20004705670 */
[----:B------:R-:W-:Y:S01]  /*f2b0*/  IMAD.MOV.U32 R8, RZ, RZ, 0x1 ;  /* 0x00000001ff087424 */ /* 0x000fe200078e00ff */
[----:B------:R-:W-:Y:S01]  /*f2c0*/  ULDC UR4, c[0x0][0x600] ;  /* 0x0001800000047ab9 */ /* 0x000fe20000000800 */
[----:B------:R-:W-:Y:S01]  /*f2d0*/  IMAD.MOV.U32 R0, RZ, RZ, RZ ;  /* 0x000000ffff007224 */ /* 0x000fe200078e00ff */
[----:B------:R-:W-:Y:S01]  /*f2e0*/  UMOV UR8, 0x1 ;  /* 0x0000000100087882 */ /* 0x000fe20000000000 */
[----:B------:R-:W-:-:S02]  /*f2f0*/  UIADD3 UR26, UR14, 0x1, URZ ;  /* 0x000000010e1a7890 */ /* 0x000fc4000fffe03f */
[----:B------:R-:W-:Y:S02]  /*f300*/  ULOP3.LUT UR27, UR7, 0x2, URZ, 0xfc, !UPT ;  /* 0x00000002071b7892 */ /* 0x000fe4000f8efc3f */
[----:B------:R-:W-:Y:S02]  /*f310*/  UIADD3 UR4, UR4, -0x1, URZ ;  /* 0xffffffff04047890 */ /* 0x000fe4000fffe03f */
[----:B------:R-:W-:Y:S02]  /*f320*/  USHF.L.U32 UR5, UR8, UR5, URZ ;  /* 0x0000000508057299 */ /* 0x000fe4000800063f */
[----:B------:R-:W-:Y:S01]  /*f330*/  ULOP3.LUT UR6, URZ, UR6, URZ, 0x33, !UPT ;  /* 0x000000063f067292 */ /* 0x000fe2000f8e333f */
[----:B------:R-:W-:Y:S01]  /*f340*/  ULDC.64 UR22, c[0x0][0x198] ;  /* 0x0000660000167ab9 */ /* 0x000fe20000000a00 */
[C---:B0-----:R-:W-:Y:S02]  /*f350*/  IMAD.SHL.U32 R10, R11.reuse, 0x80, RZ ;  /* 0x000000800b0a7824 */ /* 0x041fe400078e00ff */
[----:B------:R-:W-:-:S03]  /*f360*/  IMAD.SHL.U32 R11, R11, 0x2000, RZ ;  /* 0x000020000b0b7824 */ /* 0x000fc600078e00ff */
[----:B------:R-:W-:Y:S02]  /*f370*/  LOP3.LUT R10, R10, 0x80, RZ, 0xc0, !PT ;  /* 0x000000800a0a7812 */ /* 0x000fe400078ec0ff */
[----:B------:R-:W-:-:S07]  /*f380*/  LOP3.LUT R11, R11, 0x2000, RZ, 0xc0, !PT ;  /* 0x000020000b0b7812 */ /* 0x000fce00078ec0ff */
.L_x_313:
[----:B------:R-:W-:-:S03]  /*f390*/  UMOV UR8, 0xffffffff ;  /* 0xffffffff00087882 */ /* 0x000fc60000000000 */
[----:B01----:R-:W-:Y:S05]  /*f3a0*/  BRA.DIV UR8, `(.L_x_302) ;  /* 0x0000001208347947 */ /* 0x003fea000b800000 */
[----:B------:R-:W-:-:S13]  /*f3b0*/  ELECT P1, URZ, PT ;  /* 0x00000000003f782f */ /* 0x000fda0003820000 */
.L_x_326:
[----:B------:R-:W0:Y:S01]  /*f3c0*/  LDC R2, c[0x0][0x28c] ;  /* 0x0000a300ff027b82 */ /* 0x000e220000000800 */
[----:B------:R-:W-:Y:S01]  /*f3d0*/  BSSY B1, `(.L_x_303) ;  /* 0x000003d000017945 */ /* 0x000fe20003800000 */
[----:B0-----:R-:W-:-:S13]  /*f3e0*/  ISETP.LT.OR P1, PT, R2, 0x1, !P1 ;  /* 0x000000010200780c */ /* 0x001fda0004f21670 */
[----:B------:R-:W-:Y:S05]  /*f3f0*/  @P1 BRA `(.L_x_304) ;  /* 0x0000000000e81947 */ /* 0x000fea0003800000 */
[----:B------:R-:W2:Y:S04]  /*f400*/  LDL.LU R4, [R1+0x90] ;  /* 0x0000900001047983 */ /* 0x000ea80000300800 */
[----:B------:R-:W3:Y:S01]  /*f410*/  LDL.LU R3, [R1+0x8c] ;  /* 0x00008c0001037983 */ /* 0x000ee20000300800 */
[----:B------:R-:W-:Y:S02]  /*f420*/  IMAD.MOV.U32 R14, RZ, RZ, RZ ;  /* 0x000000ffff0e7224 */ /* 0x000fe400078e00ff */
[----:B------:R-:W-:Y:S02]  /*f430*/  IMAD.U32 R15, RZ, RZ, UR26 ;  /* 0x0000001aff0f7e24 */ /* 0x000fe4000f8e00ff */
[----:B------:R-:W-:Y:S02]  /*f440*/  IMAD.MOV.U32 R2, RZ, RZ, R8 ;  /* 0x000000ffff027224 */ /* 0x000fe400078e0008 */
[----:B--2---:R-:W-:-:S02]  /*f450*/  IMAD R6, R4, 0x100, R10 ;  /* 0x0000010004067824 */ /* 0x004fc400078e020a */
[----:B------:R-:W-:Y:S02]  /*f460*/  IMAD.MOV.U32 R4, RZ, RZ, R0 ;  /* 0x000000ffff047224 */ /* 0x000fe400078e0000 */
[----:B---3--:R-:W-:-:S07]  /*f470*/  IMAD.SHL.U32 R7, R3, 0x40, RZ ;  /* 0x0000004003077824 */ /* 0x008fce00078e00ff */
.L_x_308:
[----:B------:R-:W0:Y:S01]  /*f480*/  S2R R12, SR_CgaCtaId ;  /* 0x00000000000c7919 */ /* 0x000e220000008800 */
[----:B------:R-:W-:Y:S01]  /*f490*/  MOV R3, 0x400 ;  /* 0x0000040000037802 */ /* 0x000fe20000000f00 */
[----:B------:R-:W1:Y:S03]  /*f4a0*/  @!P3 LDC R5, c[0x0][0x500] ;  /* 0x00014000ff05bb82 */ /* 0x000e660000000800 */
[----:B0-----:R-:W-:Y:S02]  /*f4b0*/  LEA R13, R12, R3, 0x18 ;  /* 0x000000030c0d7211 */ /* 0x001fe400078ec0ff */
[----:B------:R-:W-:-:S03]  /*f4c0*/  SHF.L.U32 R3, R2, 0x1f, RZ ;  /* 0x0000001f02037819 */ /* 0x000fc600000006ff */
[----:B------:R-:W-:-:S04]  /*f4d0*/  IMAD R12, R4, 0x8, R13 ;  /* 0x00000008040c7824 */ /* 0x000fc800078e020d */
[----:B------:R-:W0:Y:S02]  /*f4e0*/  SYNCS.PHASECHK.TRANS64.TRYWAIT P1, [R12+URZ+0x20], R3 ;  /* 0x000020030c0075a7 */ /* 0x000e24000802017f */
[----:B01----:R-:W-:Y:S05]  /*f4f0*/  @!P1 BRA `(.L_x_305) ;  /* 0x0000001000009947 */ /* 0x003fea0003800000 */
.L_x_327:
[----:B------:R-:W-:Y:S01]  /*f500*/  UPRMT UR8, UR27, 0x9910, URZ ;  /* 0x000099101b087896 */ /* 0x000fe2000800003f */
[----:B------:R1:W-:Y:S03]  /*f510*/  @!P3 SYNCS.ARRIVE.TRANS64 RZ, [R12+URZ], R5 ;  /* 0x000000050cffb9a7 */ /* 0x0003e6000800003f */
[----:B------:R-:W-:-:S06]  /*f520*/  UISETP.NE.AND UP0, UPT, UR8, 0x2, UPT ;  /* 0x000000020800788c */ /* 0x000fcc000bf05270 */
[----:B------:R-:W-:-:S13]  /*f530*/  PLOP3.LUT P1, PT, PT, PT, UP0, 0x80, 0x0 ;  /* 0x000000000000781c */ /* 0x000fda0003f2f008 */
[----:B-1----:R-:W-:Y:S05]  /*f540*/  @P1 BRA `(.L_x_306) ;  /* 0x0000000000041947 */ /* 0x002fea0003800000 */
[----:B------:R-:W-:Y:S01]  /*f550*/  BPT.TRAP 0x1 ;  /* 0x000000040000795c */ /* 0x000fe20000300000 */
.L_x_306:
[----:B------:R-:W-:Y:S05]  /*f560*/  @P0 BRA `(.L_x_307) ;  /* 0x0000000000040947 */ /* 0x000fea0003800000 */
[----:B------:R-:W-:Y:S01]  /*f570*/  BPT.TRAP 0x1 ;  /* 0x000000040000795c */ /* 0x000fe20000300000 */
.L_x_307:
[----:B------:R-:W2:Y:S01]  /*f580*/  LDL R16, [R1+0x7c] ;  /* 0x00007c0001107983 */ /* 0x000ea20000100800 */
[C---:B0-----:R-:W-:Y:S01]  /*f590*/  IMAD R3, R4.reuse, 0x1000, R13 ;  /* 0x0000100004037824 */ /* 0x041fe200078e020d */
[----:B------:R-:W-:Y:S01]  /*f5a0*/  R2UR UR15, R13 ;  /* 0x000000000d0f72ca */ /* 0x000fe200000e0000 */
[----:B------:R-:W-:Y:S01]  /*f5b0*/  IMAD R5, R4, 0x4000, R11 ;  /* 0x0000400004057824 */ /* 0x000fe200078e020b */
[----:B------:R-:W-:Y:S01]  /*f5c0*/  R2UR UR20, R7 ;  /* 0x00000000071472ca */ /* 0x000fe200000e0000 */
[----:B------:R-:W-:Y:S01]  /*f5d0*/  VIADD R15, R15, 0xffffffff ;  /* 0xffffffff0f0f7836 */ /* 0x000fe20000000000 */
[----:B------:R-:W-:Y:S01]  /*f5e0*/  R2UR UR8, R3 ;  /* 0x00000000030872ca */ /* 0x000fe200000e0000 */
[----:B------:R-:W-:Y:S01]  /*f5f0*/  UIADD3 UR16, UP0, UR22, 0xf0, URZ ;  /* 0x000000f016107890 */ /* 0x000fe2000ff1e03f */
[----:B------:R-:W-:Y:S01]  /*f600*/  R2UR UR11, R5 ;  /* 0x00000000050b72ca */ /* 0x000fe200000e0000 */
[----:B------:R-:W-:Y:S01]  /*f610*/  UIADD3 UR28, UP1, UR22, 0x1f0, URZ ;  /* 0x000001f0161c7890 */ /* 0x000fe2000ff3e03f */
[----:B------:R-:W-:Y:S01]  /*f620*/  R2UR UR9, R12 ;  /* 0x000000000c0972ca */ /* 0x000fe200000e0000 */
[----:B------:R-:W-:Y:S01]  /*f630*/  UIADD3.X UR17, URZ, UR23, URZ, UP0, !UPT ;  /* 0x000000173f117290 */ /* 0x000fe200087fe43f */
[----:B------:R-:W-:Y:S01]  /*f640*/  R2UR UR10, R14 ;  /* 0x000000000e0a72ca */ /* 0x000fe200000e0000 */
[----:B------:R-:W-:Y:S01]  /*f650*/  VIADD R4, R4, 0x1 ;  /* 0x0000000104047836 */ /* 0x000fe20000000000 */
[----:B------:R-:W-:Y:S01]  /*f660*/  R2UR UR21, R6 ;  /* 0x00000000061572ca */ /* 0x000fe200000e0000 */
[----:B------:R-:W-:Y:S01]  /*f670*/  UIADD3.X UR29, URZ, UR23, URZ, UP1, !UPT ;  /* 0x000000173f1d7290 */ /* 0x000fe20008ffe43f */
[----:B------:R-:W-:Y:S01]  /*f680*/  ISETP.GT.AND P2, PT, R15, 0x1, PT ;  /* 0x000000010f00780c */ /* 0x000fe20003f44270 */
[----:B------:R-:W-:Y:S01]  /*f690*/  UMOV UR18, 0x0 ;  /* 0x0000000000127882 */ /* 0x000fe20000000000 */
[----:B------:R-:W-:Y:S01]  /*f6a0*/  UMOV UR19, 0x10000000 ;  /* 0x1000000000137882 */ /* 0x000fe20000000000 */
[----:B------:R-:W-:Y:S01]  /*f6b0*/  UIADD3 UR8, UR8, 0x180, URZ ;  /* 0x0000018008087890 */ /* 0x000fe2000fffe03f */
[----:B------:R-:W-:Y:S01]  /*f6c0*/  ISETP.NE.AND P1, PT, R4, 0x4, PT ;  /* 0x000000040400780c */ /* 0x000fe20003f25270 */
[----:B------:R-:W-:Y:S01]  /*f6d0*/  UIADD3 UR15, UR15, 0x4180, UR11 ;  /* 0x000041800f0f7890 */ /* 0x000fe2000fffe00b */
[----:B------:R-:W-:Y:S01]  /*f6e0*/  VIADD R14, R14, 0x40 ;  /* 0x000000400e0e7836 */ /* 0x000fe20000000000 */
[----:B------:R-:W-:Y:S01]  /*f6f0*/  UMOV UR30, 0x30000 ;  /* 0x00030000001e7882 */ /* 0x000fe20000000000 */
[----:B------:R-:W-:Y:S01]  /*f700*/  UMOV UR11, UR20 ;  /* 0x00000014000b7c82 */ /* 0x000fe20008000000 */
[----:B------:R-:W-:-:S02]  /*f710*/  SEL R3, RZ, 0x1, P1 ;  /* 0x00000001ff037807 */ /* 0x000fc40000800000 */
[----:B------:R-:W-:Y:S02]  /*f720*/  SEL R4, R4, RZ, P1 ;  /* 0x000000ff04047207 */ /* 0x000fe40000800000 */
[----:B------:R-:W-:Y:S02]  /*f730*/  LOP3.LUT R2, R2, R3, RZ, 0x3c, !PT ;  /* 0x0000000302027212 */ /* 0x000fe400078e3cff */
[----:B--2---:R-:W-:-:S13]  /*f740*/  R2UR UR12, R16 ;  /* 0x00000000100c72ca */ /* 0x004fda00000e0000 */
[----:B------:R0:W-:Y:S02]  /*f750*/  UTMALDG.3D [UR8], [UR16], desc[UR18] ;  /* 0x00001208100075b4 */ /* 0x0001e40008011000 */
[----:B0-----:R-:W-:Y:S01]  /*f760*/  UMOV UR11, UR21 ;  /* 0x00000015000b7c82 */ /* 0x001fe20008000000 */
[----:B------:R-:W-:Y:S02]  /*f770*/  UMOV UR8, UR15 ;  /* 0x0000000f00087c82 */ /* 0x000fe40008000000 */
[----:B------:R0:W-:Y:S02]  /*f780*/  UTMALDG.3D.MULTICAST [UR8], [UR28], UR30, desc[UR18] ;  /* 0x000012081c0073b4 */ /* 0x0001e4000801181e */
[----:B0-----:R-:W-:Y:S05]  /*f790*/  @P2 BRA `(.L_x_308) ;  /* 0xfffffffc00382947 */ /* 0x001fea000383ffff */
.L_x_304:
[----:B------:R-:W-:Y:S05]  /*f7a0*/  BSYNC B1 ;  /* 0x0000000000017941 */ /* 0x000fea0003800000 */
.L_x_303:
[----:B------:R-:W2:Y:S01]  /*f7b0*/  LDL.LU R17, [R1+0x84] ;  /* 0x0000840001117983 */ /* 0x000ea20000300800 */
[----:B------:R-:W-:Y:S01]  /*f7c0*/  LOP3.LUT P4, RZ, R9, 0xff, RZ, 0xc0, !PT ;  /* 0x000000ff09ff7812 */ /* 0x000fe2000788c0ff */
[----:B------:R-:W-:Y:S01]  /*f7d0*/  VIADD R0, R0, UR14 ;  /* 0x0000000e00007c36 */ /* 0x000fe20008000000 */
[----:B------:R-:W-:Y:S01]  /*f7e0*/  ULDC.64 UR8, c[0x0][0x650] ;  /* 0x0001940000087ab9 */ /* 0x000fe20000000a00 */
[----:B------:R-:W3:Y:S01]  /*f7f0*/  LDL.LU R16, [R1+0x88] ;  /* 0x0000880001107983 */ /* 0x000ee20000300800 */
[----:B------:R-:W-:Y:S01]  /*f800*/  IMAD.MOV.U32 R5, RZ, RZ, -0x1 ;  /* 0xffffffffff057424 */ /* 0x000fe200078e00ff */
[----:B------:R-:W-:Y:S01]  /*f810*/  BSSY B1, `(.L_x_309) ;  /* 0x0000078000017945 */ /* 0x000fe20003800000 */
[----:B------:R-:W-:Y:S02]  /*f820*/  SHF.R.U32.HI R2, RZ, 0x2, R0 ;  /* 0x00000002ff027819 */ /* 0x000fe40000011600 */
[----:B------:R-:W-:Y:S02]  /*f830*/  ISETP.GT.U32.AND P1, PT, R0, 0x3, PT ;  /* 0x000000030000780c */ /* 0x000fe40003f24070 */
[----:B------:R-:W-:-:S02]  /*f840*/  LOP3.LUT R2, R2, 0x1, RZ, 0xc0, !PT ;  /* 0x0000000102027812 */ /* 0x000fc400078ec0ff */
[----:B------:R-:W-:Y:S01]  /*f850*/  LOP3.LUT R0, R0, 0x3, RZ, 0xc0, !PT ;  /* 0x0000000300007812 */ /* 0x000fe200078ec0ff */
[----:B------:R-:W0:Y:S01]  /*f860*/  @P4 S2R R4, SR_CgaCtaId ;  /* 0x0000000000044919 */ /* 0x000e220000008800 */
[----:B------:R-:W-:Y:S02]  /*f870*/  @P4 MOV R3, 0x400 ;  /* 0x0000040000034802 */ /* 0x000fe40000000f00 */
[----:B------:R-:W-:Y:S02]  /*f880*/  ISETP.NE.U32.AND P2, PT, R2, 0x1, PT ;  /* 0x000000010200780c */ /* 0x000fe40003f45070 */
[----:B------:R-:W-:Y:S02]  /*f890*/  PRMT R9, RZ, 0x7610, R9 ;  /* 0x00007610ff097816 */ /* 0x000fe40000000009 */
[----:B0-----:R-:W-:Y:S01]  /*f8a0*/  @P4 LEA R3, R4, R3, 0x18 ;  /* 0x0000000304034211 */ /* 0x001fe200078ec0ff */
[----:B------:R-:W-:-:S03]  /*f8b0*/  IMAD.U32 R4, RZ, RZ, UR14 ;  /* 0x0000000eff047e24 */ /* 0x000fc6000f8e00ff */
[----:B------:R0:W-:Y:S02]  /*f8c0*/  @P4 SYNCS.ARRIVE.TRANS64.A1T0 RZ, [R3+URZ+0x78], RZ ;  /* 0x000078ff03ff49a7 */ /* 0x0001e4000810003f */
[C---:B------:R-:W-:Y:S02]  /*f8d0*/  ISETP.LT.U32.AND P1, PT, R4.reuse, 0x4, P1 ;  /* 0x000000040400780c */ /* 0x040fe40000f21070 */
[----:B------:R-:W-:Y:S01]  /*f8e0*/  ISETP.GT.U32.AND P2, PT, R4, 0x3, !P2 ;  /* 0x000000030400780c */ /* 0x000fe20005744070 */
[----:B------:R-:W-:Y:S01]  /*f8f0*/  IMAD.MOV.U32 R4, RZ, RZ, -0x1 ;  /* 0xffffffffff047424 */ /* 0x000fe200078e00ff */
[----:B0-----:R-:W-:Y:S02]  /*f900*/  SEL R3, RZ, 0x1, !P1 ;  /* 0x00000001ff037807 */ /* 0x001fe40004800000 */
[----:B------:R-:W-:-:S04]  /*f910*/  SEL R2, RZ, 0x1, !P2 ;  /* 0x00000001ff027807 */ /* 0x000fc80005000000 */
[----:B------:R-:W-:Y:S01]  /*f920*/  LOP3.LUT R8, R2, R8, R3, 0x96, !PT ;  /* 0x0000000802087212 */ /* 0x000fe200078e9603 */
[----:B------:R-:W-:Y:S01]  /*f930*/  IMAD.MOV.U32 R3, RZ, RZ, -0x1 ;  /* 0xffffffffff037424 */ /* 0x000fe200078e00ff */
[----:B------:R-:W-:Y:S02]  /*f940*/  PRMT R2, RZ, 0x7610, R2 ;  /* 0x00007610ff027816 */ /* 0x000fe40000000002 */
[----:B---3--:R-:W-:-:S04]  /*f950*/  IADD3 R16, P4, R16, UR24, RZ ;  /* 0x0000001810107c10 */ /* 0x008fc8000ff9e0ff */
[----:B--2---:R-:W-:Y:S01]  /*f960*/  IADD3.X R17, R17, UR13, RZ, P4, !PT ;  /* 0x0000000d11117c10 */ /* 0x004fe2000a7fe4ff */
[----:B------:R0:W-:Y:S01]  /*f970*/  STL [R1+0x88], R16 ;  /* 0x0000881001007387 */ /* 0x0001e20000100800 */
[----:B------:R-:W-:-:S03]  /*f980*/  ISETP.GE.U32.AND P4, PT, R16, UR8, PT ;  /* 0x0000000810007c0c */ /* 0x000fc6000bf86070 */
[----:B------:R0:W-:Y:S01]  /*f990*/  STL [R1+0x84], R17 ;  /* 0x0000841101007387 */ /* 0x0001e20000100800 */
[----:B------:R-:W-:-:S03]  /*f9a0*/  ISETP.GE.U32.AND.EX P1, PT, R17, UR9, PT, P4 ;  /* 0x0000000911007c0c */ /* 0x000fc6000bf26140 */
[----:B------:R0:W-:Y:S04]  /*f9b0*/  STL [R1+0x8c], R5 ;  /* 0x00008c0501007387 */ /* 0x0001e80000100800 */
[----:B------:R0:W-:Y:S04]  /*f9c0*/  STL [R1+0x90], R4 ;  /* 0x0000900401007387 */ /* 0x0001e80000100800 */
[----:B------:R0:W-:Y:S02]  /*f9d0*/  STL [R1+0x7c], R3 ;  /* 0x00007c0301007387 */ /* 0x0001e40000100800 */
[----:B------:R-:W-:Y:S05]  /*f9e0*/  @P1 BRA `(.L_x_310) ;  /* 0x0000000400681947 */ /* 0x000fea0003800000 */
[----:B------:R-:W0:Y:S01]  /*f9f0*/  S2UR UR8, SR_CTAID.X ;  /* 0x00000000000879c3 */ /* 0x000e220000002500 */
[----:B------:R-:W-:Y:S01]  /*fa00*/  ULDC.64 UR10, c[0x0][0x628] ;  /* 0x00018a00000a7ab9 */ /* 0x000fe20000000a00 */
[----:B------:R-:W-:Y:S01]  /*fa10*/  ULDC UR9, c[0x0][0x150] ;  /* 0x0000540000097ab9 */ /* 0x000fe20000000800 */
[----:B------:R-:W-:Y:S01]  /*fa20*/  ISETP.NE.U32.AND P1, PT, RZ, UR10, PT ;  /* 0x0000000aff007c0c */ /* 0x000fe2000bf25070 */
[----:B------:R-:W-:Y:S01]  /*fa30*/  ULDC UR12, c[0x0][0x630] ;  /* 0x00018c00000c7ab9 */ /* 0x000fe20000000800 */
[----:B------:R-:W-:Y:S01]  /*fa40*/  ULDC UR16, c[0x0][0x154] ;  /* 0x0000550000107ab9 */ /* 0x000fe20000000800 */
[----:B------:R-:W-:Y:S01]  /*fa50*/  IMAD.MOV.U32 R2, RZ, RZ, R16 ;  /* 0x000000ffff027224 */ /* 0x000fe200078e0010 */
[----:B------:R-:W-:Y:S01]  /*fa60*/  ISETP.NE.AND.EX P1, PT, RZ, UR11, PT, P1 ;  /* 0x0000000bff007c0c */ /* 0x000fe2000bf25310 */
[----:B------:R-:W1:Y:S01]  /*fa70*/  S2UR UR15, SR_CTAID.Y ;  /* 0x00000000000f79c3 */ /* 0x000e620000002600 */
[----:B0-----:R-:W-:-:S05]  /*fa80*/  I2FP.F32.U32 R3, UR8 ;  /* 0x0000000800037c45 */ /* 0x001fca0008201000 */
[----:B------:R-:W-:Y:S01]  /*fa90*/  FMUL R14, R3, UR9 ;  /* 0x00000009030e7c20 */ /* 0x000fe20008400000 */
[----:B------:R-:W-:-:S05]  /*faa0*/  IMAD.MOV.U32 R3, RZ, RZ, R17 ;  /* 0x000000ffff037224 */ /* 0x000fca00078e0011 */
[----:B------:R-:W-:Y:S05]  /*fab0*/  @!P1 BRA `(.L_x_311) ;  /* 0x0000000000289947 */ /* 0x000fea0003800000 */
[----:B------:R-:W-:Y:S02]  /*fac0*/  ULDC UR9, c[0x0][0x634] ;  /* 0x00018d0000097ab9 */ /* 0x000fe40000000800 */
[----:B------:R-:W-:-:S05]  /*fad0*/  IADD3 R7, P1, R16, UR9, RZ ;  /* 0x0000000910077c10 */ /* 0x000fca000ff3e0ff */
[----:B------:R-:W-:-:S04]  /*fae0*/  IMAD.X R13, RZ, RZ, R17, P1 ;  /* 0x000000ffff0d7224 */ /* 0x000fc800008e0611 */
[----:B------:R-:W-:-:S04]  /*faf0*/  IMAD.WIDE.U32 R4, R13, UR10, RZ ;  /* 0x0000000a0d047c25 */ /* 0x000fc8000f8e00ff */
[----:B------:R-:W-:-:S04]  /*fb00*/  IMAD.WIDE.U32 R4, P1, R7, UR11, R4 ;  /* 0x0000000b07047c25 */ /* 0x000fc8000f820004 */
[----:B------:R-:W-:-:S04]  /*fb10*/  IMAD.WIDE.U32 R6, R7, UR10, RZ ;  /* 0x0000000a07067c25 */ /* 0x000fc8000f8e00ff */
[----:B------:R-:W-:Y:S01]  /*fb20*/  IMAD.X R3, RZ, RZ, RZ, P1 ;  /* 0x000000ffff037224 */ /* 0x000fe200008e06ff */
[----:B------:R-:W-:Y:S01]  /*fb30*/  IADD3 RZ, P1, R7, R4, RZ ;  /* 0x0000000407ff7210 */ /* 0x000fe20007f3e0ff */
[----:B------:R-:W-:-:S04]  /*fb40*/  IMAD.MOV.U32 R2, RZ, RZ, R5 ;  /* 0x000000ffff027224 */ /* 0x000fc800078e0005 */
[----:B------:R-:W-:-:S08]  /*fb50*/  IMAD.WIDE.U32.X R2, R13, UR11, R2, P1 ;  /* 0x0000000b0d027c25 */ /* 0x000fd000088e0402 */
.L_x_311:
[--C-:B------:R-:W-:Y:S01]  /*fb60*/  SHF.R.U64 R12, R2, UR12, R3.reuse ;  /* 0x0000000c020c7c19 */ /* 0x100fe20008001203 */
[----:B------:R-:W0:Y:S01]  /*fb70*/  F2I.U32.TRUNC.NTZ R14, R14 ;  /* 0x0000000e000e7305 */ /* 0x000e22000020f000 */
[----:B------:R-:W-:Y:S01]  /*fb80*/  SHF.R.U32.HI R2, RZ, UR12, R3 ;  /* 0x0000000cff027c19 */ /* 0x000fe20008011603 */
[----:B------:R-:W-:Y:S01]  /*fb90*/  ULDC.64 UR10, c[0x0][0x620] ;  /* 0x00018800000a7ab9 */ /* 0x000fe20000000a00 */
[----:B------:R-:W-:Y:S01]  /*fba0*/  IADD3 R5, P1, RZ, -R12, RZ ;  /* 0x8000000cff057210 */ /* 0x000fe20007f3e0ff */
[----:B------:R-:W-:Y:S01]  /*fbb0*/  IMAD.MOV.U32 R3, RZ, RZ, R17 ;  /* 0x000000ffff037224 */ /* 0x000fe200078e0011 */
[----:B-1----:R-:W-:Y:S01]  /*fbc0*/  I2FP.F32.U32 R4, UR15 ;  /* 0x0000000f00047c45 */ /* 0x002fe20008201000 */
[----:B------:R-:W1:Y:S01]  /*fbd0*/  LDC R13, c[0x0][0x610] ;  /* 0x00018400ff0d7b82 */ /* 0x000e620000000800 */
[----:B------:R-:W-:Y:S01]  /*fbe0*/  ULDC UR12, c[0x0][0x658] ;  /* 0x00019600000c7ab9 */ /* 0x000fe20000000800 */
[----:B------:R-:W-:Y:S01]  /*fbf0*/  IMAD.X R2, RZ, RZ, ~R2, P1 ;  /* 0x000000ffff027224 */ /* 0x000fe200008e0e02 */
[----:B------:R-:W-:Y:S01]  /*fc00*/  ULDC UR18, c[0x0][0x648] ;  /* 0x0001920000127ab9 */ /* 0x000fe20000000800 */
[----:B------:R-:W-:Y:S01]  /*fc10*/  FMUL R6, R4, UR16 ;  /* 0x0000001004067c20 */ /* 0x000fe20008400000 */
[----:B------:R-:W-:Y:S01]  /*fc20*/  ULDC.64 UR16, c[0x0][0x640] ;  /* 0x0001900000107ab9 */ /* 0x000fe20000000a00 */
[----:B------:R-:W-:Y:S01]  /*fc30*/  IMAD R4, R2, UR10, RZ ;  /* 0x0000000a02047c24 */ /* 0x000fe2000f8e02ff */
[----:B------:R-:W-:Y:S01]  /*fc40*/  ISETP.NE.U32.AND P1, PT, RZ, UR16, PT ;  /* 0x00000010ff007c0c */ /* 0x000fe2000bf25070 */
[----:B------:R-:W-:Y:S01]  /*fc50*/  IMAD.MOV.U32 R2, RZ, RZ, R16 ;  /* 0x000000ffff027224 */ /* 0x000fe200078e0010 */
[----:B0-----:R-:W-:Y:S01]  /*fc60*/  R2UR UR9, R14 ;  /* 0x000000000e0972ca */ /* 0x001fe200000e0000 */
[----:B------:R-:W0:Y:S01]  /*fc70*/  F2I.U32.TRUNC.NTZ R6, R6 ;  /* 0x0000000600067305 */ /* 0x000e22000020f000 */
[----:B------:R-:W-:Y:S01]  /*fc80*/  ISETP.NE.AND.EX P1, PT, RZ, UR17, PT, P1 ;  /* 0x00000011ff007c0c */ /* 0x000fe2000bf25310 */
[----:B------:R-:W-:Y:S01]  /*fc90*/  IMAD.WIDE.U32 R2, R5, UR10, R2 ;  /* 0x0000000a05027c25 */ /* 0x000fe2000f8e0002 */
[----:B------:R-:W-:-:S03]  /*fca0*/  ULDC UR10, c[0x0][0x618] ;  /* 0x00018600000a7ab9 */ /* 0x000fc60000000800 */
[----:B------:R-:W-:-:S04]  /*fcb0*/  IMAD R5, R5, UR11, R4 ;  /* 0x0000000b05057c24 */ /* 0x000fc8000f8e0204 */
[----:B------:R-:W-:-:S05]  /*fcc0*/  IMAD.IADD R3, R3, 0x1, R5 ;  /* 0x0000000103037824 */ /* 0x000fca00078e0205 */
[--C-:B------:R-:W-:Y:S02]  /*fcd0*/  SHF.R.U64 R14, R2, UR10, R3.reuse ;  /* 0x0000000a020e7c19 */ /* 0x100fe40008001203 */
[----:B------:R-:W-:Y:S01]  /*fce0*/  SHF.R.U32.HI R3, RZ, UR10, R3 ;  /* 0x0000000aff037c19 */ /* 0x000fe20008011603 */
[----:B------:R-:W-:Y:S01]  /*fcf0*/  ULDC UR10, c[0x0][0x608] ;  /* 0x00018200000a7ab9 */ /* 0x000fe20000000800 */
[----:B0-----:R-:W-:Y:S02]  /*fd00*/  R2UR UR11, R6 ;  /* 0x00000000060b72ca */ /* 0x001fe400000e0000 */
[--C-:B------:R-:W-:Y:S02]  /*fd10*/  SHF.R.U64 R16, R14, UR10, R3.reuse ;  /* 0x0000000a0e107c19 */ /* 0x100fe40008001203 */
[----:B------:R-:W-:Y:S01]  /*fd20*/  SHF.R.U32.HI R3, RZ, UR10, R3 ;  /* 0x0000000aff037c19 */ /* 0x000fe20008011603 */
[----:B------:R-:W-:-:S03]  /*fd30*/  UIADD3 UR10, -UR9, URZ, URZ ;  /* 0x0000003f090a7290 */ /* 0x000fc6000fffe13f */
[--C-:B------:R-:W-:Y:S01]  /*fd40*/  SHF.R.U64 R18, R16, UR12, R3.reuse ;  /* 0x0000000c10127c19 */ /* 0x100fe20008001203 */
[----:B------:R-:W-:Y:S01]  /*fd50*/  ULDC UR9, c[0x0][0x144] ;  /* 0x0000510000097ab9 */ /* 0x000fe20000000800 */
[----:B------:R-:W-:-:S03]  /*fd60*/  SHF.R.U32.HI R3, RZ, UR12, R3 ;  /* 0x0000000cff037c19 */ /* 0x000fc60008011603 */
[----:B------:R-:W-:Y:S01]  /*fd70*/  IMAD.MOV.U32 R2, RZ, RZ, R18 ;  /* 0x000000ffff027224 */ /* 0x000fe200078e0012 */
[----:B------:R-:W-:Y:S06]  /*fd80*/  @!P1 BRA `(.L_x_312) ;  /* 0x0000000000289947 */ /* 0x000fec0003800000 */
        /* <DEDUP_REMOVED lines=10> */
.L_x_312:
[----:B------:R-:W-:Y:S01]  /*fe30*/  UIADD3 UR11, -UR11, URZ, URZ ;  /* 0x0000003f0b0b7290 */ /* 0x000fe2000fffe13f */
[----:B------:R-:W-:Y:S01]  /*fe40*/  SHF.R.U64 R3, R2, UR18, R3 ;  /* 0x0000001202037c19 */ /* 0x000fe20008001203 */
[----:B------:R-:W-:Y:S01]  /*fe50*/  UIMAD UR8, UR9, UR10, UR8 ;  /* 0x0000000a090872a4 */ /* 0x000fe2000f8e0208 */
[----:B------:R-:W-:Y:S02]  /*fe60*/  LOP3.LUT R2, R16, UR6, RZ, 0xc0, !PT ;  /* 0x0000000610027c12 */ /* 0x000fe4000f8ec0ff */
[----:B------:R-:W-:Y:S01]  /*fe70*/  ULDC UR9, c[0x0][0x148] ;  /* 0x0000520000097ab9 */ /* 0x000fe20000000800 */
[----:B------:R-:W-:Y:S01]  /*fe80*/  IMAD.MOV R5, RZ, RZ, -R3 ;  /* 0x000000ffff057224 */ /* 0x000fe200078e0a03 */
[----:B------:R-:W-:Y:S01]  /*fe90*/  @UP2 UIMAD UR8, UR9, UR11, UR15 ;  /* 0x0000000b090822a4 */ /* 0x000fe2000f8e020f */
[----:B------:R-:W-:Y:S01]  /*fea0*/  IMAD R4, R3, UR5, R2 ;  /* 0x0000000503047c24 */ /* 0x000fe2000f8e0202 */
[----:B------:R-:W-:Y:S01]  /*feb0*/  LOP3.LUT R3, R14, UR4, RZ, 0xc0, !PT ;  /* 0x000000040e037c12 */ /* 0x000fe2000f8ec0ff */
[----:B------:R-:W-:Y:S01]  /*fec0*/  ULDC UR9, c[0x0][0x638] ;  /* 0x00018e0000097ab9 */ /* 0x000fe20000000800 */
[----:B------:R-:W-:Y:S01]  /*fed0*/  PLOP3.LUT P1, PT, PT, PT, UP2, 0x80, 0x0 ;  /* 0x000000000000781c */ /* 0x000fe20003f2f028 */
[----:B------:R-:W-:-:S02]  /*fee0*/  IMAD R2, R5, UR9, R18 ;  /* 0x0000000905027c24 */ /* 0x000fc4000f8e0212 */
[----:B-1----:R-:W-:Y:S01]  /*fef0*/  IMAD R13, R4, R13, UR8 ;  /* 0x00000008040d7e24 */ /* 0x002fe2000f8e020d */
[----:B------:R-:W-:Y:S01]  /*ff00*/  ULDC UR8, c[0x0][0x600] ;  /* 0x0001800000087ab9 */ /* 0x000fe20000000800 */
[----:B------:R-:W-:Y:S02]  /*ff10*/  IMAD.MOV.U32 R5, RZ, RZ, 0x1 ;  /* 0x00000001ff057424 */ /* 0x000fe400078e00ff */
[----:B------:R-:W-:-:S03]  /*ff20*/  IMAD R4, R2, UR8, R3 ;  /* 0x0000000802047c24 */ /* 0x000fc6000f8e0203 */
[----:B------:R-:W-:Y:S02]  /*ff30*/  PRMT R2, R5, 0x7610, R2 ;  /* 0x0000761005027816 */ /* 0x000fe40000000002 */
[----:B------:R-:W-:Y:S02]  /*ff40*/  SEL R5, R4, R13, !P1 ;  /* 0x0000000d04057207 */ /* 0x000fe40004800000 */
[----:B------:R-:W-:-:S03]  /*ff50*/  SEL R3, R13, R4, !P1 ;  /* 0x000000040d037207 */ /* 0x000fc60004800000 */
[----:B------:R1:W-:Y:S04]  /*ff60*/  STL [R1+0x90], R5 ;  /* 0x0000900501007387 */ /* 0x0003e80000100800 */
[----:B------:R1:W-:Y:S04]  /*ff70*/  STL [R1+0x7c], R12 ;  /* 0x00007c0c01007387 */ /* 0x0003e80000100800 */
[----:B------:R1:W-:Y:S02]  /*ff80*/  STL [R1+0x8c], R3 ;  /* 0x00008c0301007387 */ /* 0x0003e40000100800 */
.L_x_310:
[----:B------:R-:W-:Y:S05]  /*ff90*/  BSYNC B1 ;  /* 0x0000000000017941 */ /* 0x000fea0003800000 */
.L_x_309:
[----:B------:R-:W-:-:S13]  /*ffa0*/  LOP3.LUT P1, RZ, R2, 0xff, RZ, 0xc0, !PT ;  /* 0x000000ff02ff7812 */ /* 0x000fda000782c0ff */
[----:B------:R-:W-:Y:S05]  /*ffb0*/  @P1 BRA `(.L_x_313) ;  /* 0xfffffff000f41947 */ /* 0x000fea000383ffff */
[----:B------:R-:W-:Y:S05]  /*ffc0*/  BSYNC B0 ;  /* 0x0000000000007941 */ /* 0x000fea0003800000 */
.L_x_301:
[----:B------:R-:W-:-:S03]  /*ffd0*/  UMOV UR8, 0xffffffff ;  /* 0xffffffff00087882 */ /* 0x000fc60000000000 */
[----:B------:R-:W-:Y:S05]  /*ffe0*/  BRA.DIV UR8, `(.L_x_314) ;  /* 0x0000000608587947 */ /* 0x000fea000b800000 */
[----:B------:R-:W-:-:S13]  /*fff0*/  ELECT P0, URZ, PT ;  /* 0x00000000003f782f */ /* 0x000fda0003800000 */
.L_x_330:
[----:B------:R-:W-:Y:S04]  /*10000*/  BSSY B0, `(.L_x_315) ;  /* 0x000002c000007945 */ /* 0x000fe80003800000 */
[----:B------:R-:W-:Y:S05]  /*10010*/  @!P0 BRA `(.L_x_316) ;  /* 0x0000000000a88947 */ /* 0x000fea0003800000 */
[----:B------:R-:W-:-:S04]  /*10020*/  ULOP3.LUT UR8, UR7, 0x2, URZ, 0xfc, !UPT ;  /* 0x0000000207087892 */ /* 0x000fc8000f8efc3f */
[----:B------:R-:W-:-:S06]  /*10030*/  UISETP.NE.AND UP0, UPT, UR8, 0x3, UPT ;  /* 0x000000030800788c */ /* 0x000fcc000bf05270 */
[----:B------:R-:W-:-:S13]  /*10040*/  PLOP3.LUT P0, PT, PT, PT, UP0, 0x80, 0x0 ;  /* 0x000000000000781c */ /* 0x000fda0003f0f008 */
[----:B------:R-:W-:Y:S05]  /*10050*/  @!P0 BRA `(.L_x_317) ;  /* 0x0000000000048947 */ /* 0x000fea0003800000 */
[----:B------:R-:W-:Y:S01]  /*10060*/  BPT.TRAP 0x1 ;  /* 0x000000040000795c */ /* 0x000fe20000300000 */
.L_x_317:
[----:B01----:R-:W0:Y:S01]  /*10070*/  S2R R3, SR_CgaCtaId ;  /* 0x0000000000037919 */ /* 0x003e220000008800 */
[----:B------:R-:W-:-:S04]  /*10080*/  MOV R2, 0x400 ;  /* 0x0000040000027802 */ /* 0x000fc80000000f00 */
[----:B0-----:R-:W-:Y:S02]  /*10090*/  LEA R3, R3, R2, 0x18 ;  /* 0x0000000203037211 */ /* 0x001fe400078ec0ff */
[----:B------:R-:W-:-:S03]  /*100a0*/  SHF.L.U32 R2, R8, 0x1f, RZ ;  /* 0x0000001f08027819 */ /* 0x000fc600000006ff */
[----:B------:R-:W-:-:S04]  /*100b0*/  VIADD R3, R3, 0x20 ;  /* 0x0000002003037836 */ /* 0x000fc80000000000 */
[C---:B------:R-:W-:Y:S02]  /*100c0*/  IMAD R7, R0.reuse, 0x8, R3 ;  /* 0x0000000800077824 */ /* 0x040fe400078e0203 */
[----:B------:R-:W-:Y:S02]  /*100d0*/  VIADD R0, R0, 0x1 ;  /* 0x0000000100007836 */ /* 0x000fe40000000000 */
[----:B------:R-:W0:Y:S03]  /*100e0*/  SYNCS.PHASECHK.TRANS64.TRYWAIT P0, [R7+URZ], R2 ;  /* 0x00000002070075a7 */ /* 0x000e26000800017f */
[----:B------:R-:W-:-:S04]  /*100f0*/  ISETP.NE.AND P1, PT, R0, 0x4, PT ;  /* 0x000000040000780c */ /* 0x000fc80003f25270 */
[----:B------:R-:W-:Y:S02]  /*10100*/  SEL R5, RZ, 0x1, P1 ;  /* 0x00000001ff057807 */ /* 0x000fe40000800000 */
[----:B------:R-:W-:Y:S02]  /*10110*/  SEL R0, R0, RZ, P1 ;  /* 0x000000ff00007207 */ /* 0x000fe40000800000 */
[----:B------:R-:W-:-:S03]  /*10120*/  LOP3.LUT R5, R8, R5, RZ, 0x3c, !PT ;  /* 0x0000000508057212 */ /* 0x000fc600078e3cff */
[----:B------:R-:W-:Y:S01]  /*10130*/  IMAD R9, R0, 0x8, R3 ;  /* 0x0000000800097824 */ /* 0x000fe200078e0203 */
[----:B------:R-:W-:Y:S01]  /*10140*/  SHF.L.U32 R4, R5, 0x1f, RZ ;  /* 0x0000001f05047819 */ /* 0x000fe200000006ff */
[----:B0-----:R-:W-:Y:S06]  /*10150*/  @!P0 BRA `(.L_x_318) ;  /* 0x0000000400208947 */ /* 0x001fec0003800000 */
.L_x_331:
[----:B------:R-:W1:Y:S01]  /*10160*/  SYNCS.PHASECHK.TRANS64.TRYWAIT P0, [R9+URZ], R4 ;  /* 0x00000004090075a7 */ /* 0x000e62000800017f */
[----:B------:R-:W-:-:S05]  /*10170*/  VIADD R0, R0, 0x1 ;  /* 0x0000000100007836 */ /* 0x000fca0000000000 */
[----:B------:R-:W-:-:S04]  /*10180*/  ISETP.NE.AND P1, PT, R0, 0x4, PT ;  /* 0x000000040000780c */ /* 0x000fc80003f25270 */
[----:B0-----:R-:W-:Y:S02]  /*10190*/  SEL R2, RZ, 0x1, P1 ;  /* 0x00000001ff027807 */ /* 0x001fe40000800000 */
[----:B------:R-:W-:Y:S02]  /*101a0*/  SEL R0, R0, RZ, P1 ;  /* 0x000000ff00007207 */ /* 0x000fe40000800000 */
[----:B------:R-:W-:-:S03]  /*101b0*/  LOP3.LUT R7, R5, R2, RZ, 0x3c, !PT ;  /* 0x0000000205077212 */ /* 0x000fc600078e3cff */
[----:B------:R-:W-:Y:S01]  /*101c0*/  IMAD R6, R0, 0x8, R3 ;  /* 0x0000000800067824 */ /* 0x000fe200078e0203 */
[----:B------:R-:W-:Y:S01]  /*101d0*/  SHF.L.U32 R5, R7, 0x1f, RZ ;  /* 0x0000001f07057819 */ /* 0x000fe200000006ff */
[----:B-1----:R-:W-:Y:S06]  /*101e0*/  @!P0 BRA `(.L_x_319) ;  /* 0x0000000400108947 */ /* 0x002fec0003800000 */
.L_x_332:
[----:B------:R-:W1:Y:S01]  /*101f0*/  SYNCS.PHASECHK.TRANS64.TRYWAIT P0, [R6+URZ], R5 ;  /* 0x00000005060075a7 */ /* 0x000e62000800017f */
[----:B------:R-:W-:-:S05]  /*10200*/  VIADD R0, R0, 0x1 ;  /* 0x0000000100007836 */ /* 0x000fca0000000000 */
[----:B------:R-:W-:-:S04]  /*10210*/  ISETP.NE.AND P1, PT, R0, 0x4, PT ;  /* 0x000000040000780c */ /* 0x000fc80003f25270 */
[----:B------:R-:W-:Y:S02]  /*10220*/  SEL R2, RZ, 0x1, P1 ;  /* 0x00000001ff027807 */ /* 0x000fe40000800000 */
[----:B------:R-:W-:Y:S02]  /*10230*/  SEL R0, R0, RZ, P1 ;  /* 0x000000ff00007207 */ /* 0x000fe40000800000 */
[----:B------:R-:W-:Y:S01]  /*10240*/  LOP3.LUT R2, R7, R2, RZ, 0x3c, !PT ;  /* 0x0000000207027212 */ /* 0x000fe200078e3cff */
[----:B-1----:R-:W-:Y:S06]  /*10250*/  @!P0 BRA `(.L_x_320) ;  /* 0x0000000400088947 */ /* 0x002fec0003800000 */
.L_x_333:
[----:B------:R-:W-:Y:S01]  /*10260*/  IMAD R3, R0, 0x8, R3 ;  /* 0x0000000800037824 */ /* 0x000fe200078e0203 */
[----:B------:R-:W-:-:S07]  /*10270*/  SHF.L.U32 R0, R2, 0x1f, RZ ;  /* 0x0000001f02007819 */ /* 0x000fce00000006ff */
.L_x_321:
[----:B--2---:R2:W3:Y:S02]  /*10280*/  SYNCS.PHASECHK.TRANS64.TRYWAIT P0, [R3+URZ], R0 ;  /* 0x00000000030075a7 */ /* 0x0044e4000800017f */
[----:B---3--:R-:W-:Y:S05]  /*10290*/  @!P0 NANOSLEEP.SYNCS 0x989680 ;  /* 0x009896800000895d */ /* 0x008fea0003900000 */
[----:B------:R-:W3:Y:S02]  /*102a0*/  @!P0 SYNCS.PHASECHK.TRANS64 P0, [R3+URZ], R0 ;  /* 0x00000000030085a7 */ /* 0x000ee4000800007f */
[----:B---3--:R-:W-:Y:S05]  /*102b0*/  @!P0 BRA `(.L_x_321) ;  /* 0xfffffffc00f08947 */ /* 0x008fea000383ffff */
.L_x_316:
[----:B------:R-:W-:Y:S05]  /*102c0*/  BSYNC B0 ;  /* 0x0000000000007941 */ /* 0x000fea0003800000 */
.L_x_315:
[----:B------:R-:W-:Y:S05]  /*102d0*/  EXIT ;  /* 0x000000000000794d */ /* 0x000fea0003800000 */
.L_x_18:
[----:B0-----:R-:W-:-:S04]  /*102e0*/  IMAD.U32 R3, RZ, RZ, UR19 ;  /* 0x00000013ff037e24 */ /* 0x001fc8000f8e00ff */
[----:B------:R0:W1:Y:S03]  /*102f0*/  SYNCS.PHASECHK.TRANS64.TRYWAIT P0, [R3+URZ+-0x8], R0 ;  /* 0xfffff800030075a7 */ /* 0x000066000800017f */
[----:B-1----:R-:W-:Y:S05]  /*10300*/  @!P0 NANOSLEEP.SYNCS 0x989680 ;  /* 0x009896800000895d */ /* 0x002fea0003900000 */
[----:B------:R-:W1:Y:S02]  /*10310*/  @!P0 SYNCS.PHASECHK.TRANS64 P0, [R3+URZ+-0x8], R0 ;  /* 0xfffff800030085a7 */ /* 0x000e64000800007f */
[----:B-1----:R-:W-:Y:S05]  /*10320*/  @!P0 BRA `(.L_x_18) ;  /* 0xfffffffc00ec8947 */ /* 0x002fea000383ffff */
[----:B------:R-:W-:Y:S05]  /*10330*/  BRA `(.L_x_322) ;  /* 0xffffff1400547947 */ /* 0x000fea000383ffff */
.L_x_23:
[----:B-1----:R-:W-:-:S04]  /*10340*/  IMAD.U32 R3, RZ, RZ, UR4 ;  /* 0x00000004ff037e24 */ /* 0x002fc8000f8e00ff */
[----:B------:R1:W2:Y:S03]  /*10350*/  SYNCS.PHASECHK.TRANS64.TRYWAIT P0, [R3+URZ], R0 ;  /* 0x00000000030075a7 */ /* 0x0002a6000800017f */
[----:B--2---:R-:W-:Y:S05]  /*10360*/  @!P0 NANOSLEEP.SYNCS 0x989680 ;  /* 0x009896800000895d */ /* 0x004fea0003900000 */
[----:B------:R-:W2:Y:S02]  /*10370*/  @!P0 SYNCS.PHASECHK.TRANS64 P0, [R3+URZ], R0 ;  /* 0x00000000030085a7 */ /* 0x000ea4000800007f */
[----:B--2---:R-:W-:Y:S05]  /*10380*/  @!P0 BRA `(.L_x_23) ;  /* 0xfffffffc00ec8947 */ /* 0x004fea000383ffff */
[----:B------:R-:W-:Y:S05]  /*10390*/  BRA `(.L_x_22) ;  /* 0xffffff1c00c07947 */ /* 0x000fea000383ffff */
.L_x_29:
[----:B-----5:R1:W-:Y:S02]  /*103a0*/  STL [R1+0xa4], R0 ;  /* 0x0000a40001007387 */ /* 0x0203e40000100800 */
[----:B-1----:R-:W-:-:S04]  /*103b0*/  IMAD.U32 R0, RZ, RZ, UR8 ;  /* 0x00000008ff007e24 */ /* 0x002fc8000f8e00ff */
[----:B------:R1:W3:Y:S03]  /*103c0*/  SYNCS.PHASECHK.TRANS64.TRYWAIT P0, [R0+URZ], R229 ;  /* 0x000000e5000075a7 */ /* 0x0002e6000800017f */
[----:B---3--:R-:W-:Y:S05]  /*103d0*/  @!P0 NANOSLEEP.SYNCS 0x989680 ;  /* 0x009896800000895d */ /* 0x008fea0003900000 */
[----:B------:R1:W3:Y:S02]  /*103e0*/  @!P0 SYNCS.PHASECHK.TRANS64 P0, [R0+URZ], R229 ;  /* 0x000000e5000085a7 */ /* 0x0002e4000800007f */
[----:B-1----:R1:W5:Y:S02]  /*103f0*/  LDL.LU R0, [R1+0xa4] ;  /* 0x0000a40001007983 */ /* 0x0023640000300800 */
[----:B-1-3--:R-:W-:Y:S05]  /*10400*/  @!P0 BRA `(.L_x_29) ;  /* 0xfffffffc00e48947 */ /* 0x00afea000383ffff */
[----:B------:R-:W-:Y:S05]  /*10410*/  BRA `(.L_x_28) ;  /* 0xffffff3000287947 */ /* 0x000fea000383ffff */
.L_x_37:
[----:B0-----:R-:W-:-:S04]  /*10420*/  IMAD.U32 R25, RZ, RZ, UR19 ;  /* 0x00000013ff197e24 */ /* 0x001fc8000f8e00ff */
[----:B------:R0:W3:Y:S03]  /*10430*/  SYNCS.PHASECHK.TRANS64.TRYWAIT P0, [R25+URZ+0x8], R24 ;  /* 0x00000818190075a7 */ /* 0x0000e6000800017f */
[----:B---3--:R-:W-:Y:S05]  /*10440*/  @!P0 NANOSLEEP.SYNCS 0x989680 ;  /* 0x009896800000895d */ /* 0x008fea0003900000 */
[----:B------:R-:W3:Y:S02]  /*10450*/  @!P0 SYNCS.PHASECHK.TRANS64 P0, [R25+URZ+0x8], R24 ;  /* 0x00000818190085a7 */ /* 0x000ee4000800007f */
[----:B---3--:R-:W-:Y:S05]  /*10460*/  @!P0 BRA `(.L_x_37) ;  /* 0xfffffffc00ec8947 */ /* 0x008fea000383ffff */
[----:B------:R-:W-:Y:S05]  /*10470*/  BRA `(.L_x_323) ;  /* 0xffffff5000f07947 */ /* 0x000fea000383ffff */
.L_x_302:
[----:B------:R-:W-:Y:S01]  /*10480*/  BSSY B1, `(.L_x_324) ;  /* 0x0000006000017945 */ /* 0x000fe20003800000 */
[----:B------:R-:W-:-:S07]  /*10490*/  IMAD.MOV.U32 R2, RZ, RZ, -0x1 ;  /* 0xffffffffff027424 */ /* 0x000fce00078e00ff */
[----:B------:R-:W-:Y:S05]  /*104a0*/  WARPSYNC.COLLECTIVE R2, `(.L_x_325) ;  /* 0x00000000020c7348 */ /* 0x000fea0003c00000 */
[----:B------:R-:W-:Y:S02]  /*104b0*/  ELECT P1, UR62, PT ;  /* 0x00000000003e782f */ /* 0x000fe40003820000 */
[----:B------:R-:W-:Y:S01]  /*104c0*/  MOV R2, UR62 ;  /* 0x0000003e00027c02 */ /* 0x000fe20008000f00 */
[----:B------:R-:W-:Y:S10]  /*104d0*/  ENDCOLLECTIVE ;  /* 0x000000000000791b */ /* 0x000ff40003800000 */
.L_x_325:
[----:B------:R-:W-:Y:S05]  /*104e0*/  BSYNC B1 ;  /* 0x0000000000017941 */ /* 0x000fea0003800000 */
.L_x_324:
[----:B------:R-:W-:Y:S05]  /*104f0*/  BRA `(.L_x_326) ;  /* 0xffffffec00b07947 */ /* 0x000fea000383ffff */
.L_x_305:
[----:B0-----:R0:W1:Y:S02]  /*10500*/  SYNCS.PHASECHK.TRANS64.TRYWAIT P1, [R12+URZ+0x20], R3 ;  /* 0x000020030c0075a7 */ /* 0x001064000802017f */
[----:B-1----:R-:W-:Y:S05]  /*10510*/  @!P1 NANOSLEEP.SYNCS 0x989680 ;  /* 0x009896800000995d */ /* 0x002fea0003900000 */
[----:B------:R-:W1:Y:S02]  /*10520*/  @!P1 SYNCS.PHASECHK.TRANS64 P1, [R12+URZ+0x20], R3 ;  /* 0x000020030c0095a7 */ /* 0x000e64000802007f */
[----:B-1----:R-:W-:Y:S05]  /*10530*/  @!P1 BRA `(.L_x_305) ;  /* 0xfffffffc00f09947 */ /* 0x002fea000383ffff */
[----:B------:R-:W-:Y:S05]  /*10540*/  BRA `(.L_x_327) ;  /* 0xffffffec00ec7947 */ /* 0x000fea000383ffff */
.L_x_314:
[----:B------:R-:W-:Y:S01]  /*10550*/  BSSY B0, `(.L_x_328) ;  /* 0x0000006000007945 */ /* 0x000fe20003800000 */
[----:B------:R-:W-:-:S07]  /*10560*/  IMAD.MOV.U32 R2, RZ, RZ, -0x1 ;  /* 0xffffffffff027424 */ /* 0x000fce00078e00ff */
[----:B01----:R-:W-:Y:S05]  /*10570*/  WARPSYNC.COLLECTIVE R2, `(.L_x_329) ;  /* 0x00000000020c7348 */ /* 0x003fea0003c00000 */
[----:B------:R-:W-:Y:S02]  /*10580*/  ELECT P1, UR62, PT ;  /* 0x00000000003e782f */ /* 0x000fe40003820000 */
[----:B------:R-:W-:Y:S01]  /*10590*/  MOV R2, UR62 ;  /* 0x0000003e00027c02 */ /* 0x000fe20008000f00 */
[----:B01----:R-:W-:Y:S10]  /*105a0*/  ENDCOLLECTIVE ;  /* 0x000000000000791b */ /* 0x003ff40003800000 */
.L_x_329:
[----:B------:R-:W-:Y:S05]  /*105b0*/  BSYNC B0 ;  /* 0x0000000000007941 */ /* 0x000fea0003800000 */
.L_x_328:
[----:B------:R-:W-:Y:S01]  /*105c0*/  PLOP3.LUT P0, PT, P1, PT, PT, 0x80, 0x0 ;  /* 0x000000000000781c */ /* 0x000fe20000f0f070 */
[----:B------:R-:W-:-:S12]  /*105d0*/  BRA `(.L_x_330) ;  /* 0xfffffff800887947 */ /* 0x000fd8000383ffff */
.L_x_318:
[----:B0-----:R0:W1:Y:S02]  /*105e0*/  SYNCS.PHASECHK.TRANS64.TRYWAIT P0, [R7+URZ], R2 ;  /* 0x00000002070075a7 */ /* 0x001064000800017f */
[----:B-1----:R-:W-:Y:S05]  /*105f0*/  @!P0 NANOSLEEP.SYNCS 0x989680 ;  /* 0x009896800000895d */ /* 0x002fea0003900000 */
[----:B------:R-:W1:Y:S02]  /*10600*/  @!P0 SYNCS.PHASECHK.TRANS64 P0, [R7+URZ], R2 ;  /* 0x00000002070085a7 */ /* 0x000e64000800007f */
[----:B-1----:R-:W-:Y:S05]  /*10610*/  @!P0 BRA `(.L_x_318) ;  /* 0xfffffffc00f08947 */ /* 0x002fea000383ffff */
[----:B------:R-:W-:Y:S05]  /*10620*/  BRA `(.L_x_331) ;  /* 0xfffffff800cc7947 */ /* 0x000fea000383ffff */
.L_x_319:
[----:B0-----:R0:W1:Y:S02]  /*10630*/  SYNCS.PHASECHK.TRANS64.TRYWAIT P0, [R9+URZ], R4 ;  /* 0x00000004090075a7 */ /* 0x001064000800017f */
[----:B-1----:R-:W-:Y:S05]  /*10640*/  @!P0 NANOSLEEP.SYNCS 0x989680 ;  /* 0x009896800000895d */ /* 0x002fea0003900000 */
[----:B------:R-:W1:Y:S02]  /*10650*/  @!P0 SYNCS.PHASECHK.TRANS64 P0, [R9+URZ], R4 ;  /* 0x00000004090085a7 */ /* 0x000e64000800007f */
[----:B-1----:R-:W-:Y:S05]  /*10660*/  @!P0 BRA `(.L_x_319) ;  /* 0xfffffffc00f08947 */ /* 0x002fea000383ffff */
[----:B------:R-:W-:Y:S05]  /*10670*/  BRA `(.L_x_332) ;  /* 0xfffffff800dc7947 */ /* 0x000fea000383ffff */
.L_x_320:
[----:B-1----:R1:W2:Y:S02]  /*10680*/  SYNCS.PHASECHK.TRANS64.TRYWAIT P0, [R6+URZ], R5 ;  /* 0x00000005060075a7 */ /* 0x0022a4000800017f */
[----:B--2---:R-:W-:Y:S05]  /*10690*/  @!P0 NANOSLEEP.SYNCS 0x989680 ;  /* 0x009896800000895d */ /* 0x004fea0003900000 */
[----:B------:R-:W2:Y:S02]  /*106a0*/  @!P0 SYNCS.PHASECHK.TRANS64 P0, [R6+URZ], R5 ;  /* 0x00000005060085a7 */ /* 0x000ea4000800007f */
[----:B--2---:R-:W-:Y:S05]  /*106b0*/  @!P0 BRA `(.L_x_320) ;  /* 0xfffffffc00f08947 */ /* 0x004fea000383ffff */
[----:B------:R-:W-:Y:S05]  /*106c0*/  BRA `(.L_x_333) ;  /* 0xfffffff800e47947 */ /* 0x000fea000383ffff */
.L_x_334:
[----:B------:R-:W-:-:S00]  /*106d0*/  BRA `(.L_x_334) ;  /* 0xfffffffc00fc7947 */ /* 0x000fc0000383ffff */
[----:B------:R-:W-:-:S00]  /*106e0*/  NOP ;  /* 0x0000000000007918 */ /* 0x000fc00000000000 */
        /* <DEDUP_REMOVED lines=9> */
.L_x_335:


//--------------------- .nv.shared._ZN7cutlass13device_kernelINS_4gemm6kernel13GemmUniversalIN4cute5tupleIJiiiiEEENS1_10collective13CollectiveMmaINS1_37MainloopSm90TmaGmmaWarpSpecializedFP8ILi4ENS5_IJNS4_1CILi2EEENSA_ILi1EEESC_EEENS1_32KernelTmaWarpSpecializedPingpongEEENS5_IJNSA_ILi64EEENSA_ILi256EEESG_EEENS_12float_e4m3_tENS5_IJlSC_lEEESJ_SK_NS4_8TiledMMAINS4_8MMA_AtomIJNS4_4SM904GMMA31MMA_64x256x32_F32E4M3E4M3_SS_TNILNSO_7ScaleInE1ELSQ_1EEEEEENS4_6LayoutINS5_IJSC_SC_SC_EEENS5_IJNSA_ILi0EEESV_SV_EEEEENS5_IJNS4_10UnderscoreESY_SY_EEEEENS4_13SM90_TMA_LOADENS4_14ComposedLayoutINS4_7SwizzleILi2ELi4ELi3EEENS4_18smem_ptr_flag_bitsILi8EEENST_INS5_IJNSA_ILi8EEESG_EEENS5_IJSG_SC_EEEEEEEvNS4_8identityENS4_23SM90_TMA_LOAD_MULTICASTES1B_vS1C_EENS_8epilogue10collective6detail29Sm90TmaWarpSpecializedAdapterINS1G_15DefaultEpilogueISJ_SK_SK_NS1F_6thread17LinearCombinationISJ_Li1EffLNS1K_9ScaleType4KindE0ELNS_15FloatRoundStyleE2ESJ_EENS1_15EpilogueDefaultEEEEEvvEEEEvNT_6ParamsE --------------------------
	.section	.nv.shared._ZN7cutlass13device_kernelINS_4gemm6kernel13GemmUniversalIN4cute5tupleIJiiiiEEENS1_10collective13CollectiveMmaINS1_37MainloopSm90TmaGmmaWarpSpecializedFP8ILi4ENS5_IJNS4_1CILi2EEENSA_ILi1EEESC_EEENS1_32KernelTmaWarpSpecializedPingpongEEENS5_IJNSA_ILi64EEENSA_ILi256EEESG_EEENS_12float_e4m3_tENS5_IJlSC_lEEESJ_SK_NS4_8TiledMMAINS4_8MMA_AtomIJNS4_4SM904GMMA31MMA_64x256x32_F32E4M3E4M3_SS_TNILNSO_7ScaleInE1ELSQ_1EEEEEENS4_6LayoutINS5_IJSC_SC_SC_EEENS5_IJNSA_ILi0EEESV_SV_EEEEENS5_IJNS4_10UnderscoreESY_SY_EEEEENS4_13SM90_TMA_LOADENS4_14ComposedLayoutINS4_7SwizzleILi2ELi4ELi3EEENS4_18smem_ptr_flag_bitsILi8EEENST_INS5_IJNSA_ILi8EEESG_EEENS5_IJSG_SC_EEEEEEEvNS4_8identityENS4_23SM90_TMA_LOAD_MULTICASTES1B_vS1C_EENS_8epilogue10collective6detail29Sm90TmaWarpSpecializedAdapterINS1G_15DefaultEpilogueISJ_SK_SK_NS1F_6thread17LinearCombinationISJ_Li1EffLNS1K_9ScaleType4KindE0ELNS_15FloatRoundStyleE2ESJ_EENS1_15EpilogueDefaultEEEEEvvEEEEvNT_6ParamsE,"aw",@nobits
	.sectionflags	@""
	.align	16
	.zero		1024


//--------------------- .nv.shared.reserved.0     --------------------------
	.section	.nv.shared.reserved.0,"aw",@nobits
	.weak		__nv_reservedSMEM_offset_0_alias
	.size		__nv_reservedSMEM_offset_0_alias, 0, 0
	.other		__nv_reservedSMEM_offset_0_alias,@"STO_CUDA_RESERVED_SHARED STV_DEFAULT"
__nv_reservedSMEM_offset_0_alias:
	.zero		0


//--------------------- .nv.global                --------------------------
	.section	.nv.global,"aw",@nobits
.nv.global:
	.type		_ZN39_INTERNAL_8ff76525_4_k_cu_d2dde030_38894cute1_E,@object
	.size		_ZN39_INTERNAL_8ff76525_4_k_cu_d2dde030_38894cute1_E,(_ZN39_INTERNAL_8ff76525_4_k_cu_d2dde030_38894cuda3std3__45__cpo6cbeginE - _ZN39_INTERNAL_8ff76525_4_k_cu_d2dde030_38894cute1_E)
_ZN39_INTERNAL_8ff76525_4_k_cu_d2dde030_38894cute1_E:
	.zero		1
	.type		_ZN39_INTERNAL_8ff76525_4_k_cu_d2dde030_38894cuda3std3__45__cpo6cbeginE,@object
	.size		_ZN39_INTERNAL_8ff76525_4_k_cu_d2dde030_38894cuda3std3__45__cpo6cbeginE,(_ZN39_INTERNAL_8ff76525_4_k_cu_d2dde030_38894cuda3std3__48in_placeE - _ZN39_INTERNAL_8ff76525_4_k_cu_d2dde030_38894cuda3std3__45__cpo6cbeginE)
_ZN39_INTERNAL_8ff76525_4_k_cu_d2dde030_38894cuda3std3__45__cpo6cbeginE:
	.zero		1
	.type		_ZN39_INTERNAL_8ff76525_4_k_cu_d2dde030_38894cuda3std3__48in_placeE,@object
	.size		_ZN39_INTERNAL_8ff76525_4_k_cu_d2dde030_38894cuda3std3__48in_placeE,(_ZN39_INTERNAL_8ff76525_4_k_cu_d2dde030_38894cuda3std6ranges3__45__cpo9iter_moveE - _ZN39_INTERNAL_8ff76525_4_k_cu_d2dde030_38894cuda3std3__48in_placeE)
_ZN39_INTERNAL_8ff76525_4_k_cu_d2dde030_38894cuda3std3__48in_placeE:
	.zero		1
	.type		_ZN39_INTERNAL_8ff76525_4_k_cu_d2dde030_38894cuda3std6ranges3__45__cpo9iter_moveE,@object
	.size		_ZN39_INTERNAL_8ff76525_4_k_cu_d2dde030_38894cuda3std6ranges3__45__cpo9iter_moveE,(_ZN39_INTERNAL_8ff76525_4_k_cu_d2dde030_38894cuda3std3__45__cpo5beginE - _ZN39_INTERNAL_8ff76525_4_k_cu_d2dde030_38894cuda3std6ranges3__45__cpo9iter_moveE)
_ZN39_INTERNAL_8ff76525_4_k_cu_d2dde030_38894cuda3std6ranges3__45__cpo9iter_moveE:
	.zero		1
	.type		_ZN39_INTERNAL_8ff76525_4_k_cu_d2dde030_38894cuda3std3__45__cpo5beginE,@object
	.size		_ZN39_INTERNAL_8ff76525_4_k_cu_d2dde030_38894cuda3std3__45__cpo5beginE,(_ZN39_INTERNAL_8ff76525_4_k_cu_d2dde030_38894cuda3std3__441_GLOBAL__N__8ff76525_4_k_cu_d2dde030_38896ignoreE - _ZN39_INTERNAL_8ff76525_4_k_cu_d2dde030_38894cuda3std3__45__cpo5beginE)
_ZN39_INTERNAL_8ff76525_4_k_cu_d2dde030_38894cuda3std3__45__cpo5beginE:
	.zero		1
	.type		_ZN39_INTERNAL_8ff76525_4_k_cu_d2dde030_38894cuda3std3__441_GLOBAL__N__8ff76525_4_k_cu_d2dde030_38896ignoreE,@object
	.size		_ZN39_INTERNAL_8ff76525_4_k_cu_d2dde030_38894cuda3std3__441_GLOBAL__N__8ff76525_4_k_cu_d2dde030_38896ignoreE,(_ZN39_INTERNAL_8ff76525_4_k_cu_d2dde030_38894cute7productE - _ZN39_INTERNAL_8ff76525_4_k_cu_d2dde030_38894cuda3std3__441_GLOBAL__N__8ff76525_4_k_cu_d2dde030_38896ignoreE)
_ZN39_INTERNAL_8ff76525_4_k_cu_d2dde030_38894cuda3std3__441_GLOBAL__N__8ff76525_4_k_cu_d2dde030_38896ignoreE:
	.zero		1
	.type		_ZN39_INTERNAL_8ff76525_4_k_cu_d2dde030_38894cute7productE,@object
	.size		_ZN39_INTERNAL_8ff76525_4_k_cu_d2dde030_38894cute7productE,(_ZN39_INTERNAL_8ff76525_4_k_cu_d2dde030_38894cuda3std3__45__cpo3endE - _ZN39_INTERNAL_8ff76525_4_k_cu_d2dde030_38894cute7productE)
_ZN39_INTERNAL_8ff76525_4_k_cu_d2dde030_38894cute7productE:
	.zero		1
	.type		_ZN39_INTERNAL_8ff76525_4_k_cu_d2dde030_38894cuda3std3__45__cpo3endE,@object
	.size		_ZN39_INTERNAL_8ff76525_4_k_cu_d2dde030_38894cuda3std3__45__cpo3endE,(_ZN39_INTERNAL_8ff76525_4_k_cu_d2dde030_38894cuda3std3__419piecewise_constructE - _ZN39_INTERNAL_8ff76525_4_k_cu_d2dde030_38894cuda3std3__45__cpo3endE)
_ZN39_INTERNAL_8ff76525_4_k_cu_d2dde030_38894cuda3std3__45__cpo3endE:
	.zero		1
	.type		_ZN39_INTERNAL_8ff76525_4_k_cu_d2dde030_38894cuda3std3__419piecewise_constructE,@object
	.size		_ZN39_INTERNAL_8ff76525_4_k_cu_d2dde030_38894cuda3std3__419piecewise_constructE,(_ZN39_INTERNAL_8ff76525_4_k_cu_d2dde030_38894cuda3std3__45__cpo4cendE - _ZN39_INTERNAL_8ff76525_4_k_cu_d2dde030_38894cuda3std3__419piecewise_constructE)
_ZN39_INTERNAL_8ff76525_4_k_cu_d2dde030_38894cuda3std3__419piecewise_constructE:
	.zero		1
	.type		_ZN39_INTERNAL_8ff76525_4_k_cu_d2dde030_38894cuda3std3__45__cpo4cendE,@object
	.size		_ZN39_INTERNAL_8ff76525_4_k_cu_d2dde030_38894cuda3std3__45__cpo4cendE,(_ZN39_INTERNAL_8ff76525_4_k_cu_d2dde030_38894cuda3std6ranges3__45__cpo4swapE - _ZN39_INTERNAL_8ff76525_4_k_cu_d2dde030_38894cuda3std3__45__cpo4cendE)
_ZN39_INTERNAL_8ff76525_4_k_cu_d2dde030_38894cuda3std3__45__cpo4cendE:
	.zero		1
	.type		_ZN39_INTERNAL_8ff76525_4_k_cu_d2dde030_38894cuda3std6ranges3__45__cpo4swapE,@object
	.size		_ZN39_INTERNAL_8ff76525_4_k_cu_d2dde030_38894cuda3std6ranges3__45__cpo4swapE,(.L_7 - _ZN39_INTERNAL_8ff76525_4_k_cu_d2dde030_38894cuda3std6ranges3__45__cpo4swapE)
_ZN39_INTERNAL_8ff76525_4_k_cu_d2dde030_38894cuda3std6ranges3__45__cpo4swapE:
	.zero		1
.L_7:


//--------------------- .nv.constant0._ZN7cutlass13device_kernelINS_4gemm6kernel13GemmUniversalIN4cute5tupleIJiiiiEEENS1_10collective13CollectiveMmaINS1_37MainloopSm90TmaGmmaWarpSpecializedFP8ILi4ENS5_IJNS4_1CILi2EEENSA_ILi1EEESC_EEENS1_32KernelTmaWarpSpecializedPingpongEEENS5_IJNSA_ILi64EEENSA_ILi256EEESG_EEENS_12float_e4m3_tENS5_IJlSC_lEEESJ_SK_NS4_8TiledMMAINS4_8MMA_AtomIJNS4_4SM904GMMA31MMA_64x256x32_F32E4M3E4M3_SS_TNILNSO_7ScaleInE1ELSQ_1EEEEEENS4_6LayoutINS5_IJSC_SC_SC_EEENS5_IJNSA_ILi0EEESV_SV_EEEEENS5_IJNS4_10UnderscoreESY_SY_EEEEENS4_13SM90_TMA_LOADENS4_14ComposedLayoutINS4_7SwizzleILi2ELi4ELi3EEENS4_18smem_ptr_flag_bitsILi8EEENST_INS5_IJNSA_ILi8EEESG_EEENS5_IJSG_SC_EEEEEEEvNS4_8identityENS4_23SM90_TMA_LOAD_MULTICASTES1B_vS1C_EENS_8epilogue10collective6detail29Sm90TmaWarpSpecializedAdapterINS1G_15DefaultEpilogueISJ_SK_SK_NS1F_6thread17LinearCombinationISJ_Li1EffLNS1K_9ScaleType4KindE0ELNS_15FloatRoundStyleE2ESJ_EENS1_15EpilogueDefaultEEEEEvvEEEEvNT_6ParamsE --------------------------
	.section	.nv.constant0._ZN7cutlass13device_kernelINS_4gemm6kernel13GemmUniversalIN4cute5tupleIJiiiiEEENS1_10collective13CollectiveMmaINS1_37MainloopSm90TmaGmmaWarpSpecializedFP8ILi4ENS5_IJNS4_1CILi2EEENSA_ILi1EEESC_EEENS1_32KernelTmaWarpSpecializedPingpongEEENS5_IJNSA_ILi64EEENSA_ILi256EEESG_EEENS_12float_e4m3_tENS5_IJlSC_lEEESJ_SK_NS4_8TiledMMAINS4_8MMA_AtomIJNS4_4SM904GMMA31MMA_64x256x32_F32E4M3E4M3_SS_TNILNSO_7ScaleInE1ELSQ_1EEEEEENS4_6LayoutINS5_IJSC_SC_SC_EEENS5_IJNSA_ILi0EEESV_SV_EEEEENS5_IJNS4_10UnderscoreESY_SY_EEEEENS4_13SM90_TMA_LOADENS4_14ComposedLayoutINS4_7SwizzleILi2ELi4ELi3EEENS4_18smem_ptr_flag_bitsILi8EEENST_INS5_IJNSA_ILi8EEESG_EEENS5_IJSG_SC_EEEEEEEvNS4_8identityENS4_23SM90_TMA_LOAD_MULTICASTES1B_vS1C_EENS_8epilogue10collective6detail29Sm90TmaWarpSpecializedAdapterINS1G_15DefaultEpilogueISJ_SK_SK_NS1F_6thread17LinearCombinationISJ_Li1EffLNS1K_9ScaleType4KindE0ELNS_15FloatRoundStyleE2ESJ_EENS1_15EpilogueDefaultEEEEEvvEEEEvNT_6ParamsE,"a",@progbits
	.sectionflags	@""
	.align	4
.nv.constant0._ZN7cutlass13device_kernelINS_4gemm6kernel13GemmUniversalIN4cute5tupleIJiiiiEEENS1_10collective13CollectiveMmaINS1_37MainloopSm90TmaGmmaWarpSpecializedFP8ILi4ENS5_IJNS4_1CILi2EEENSA_ILi1EEESC_EEENS1_32KernelTmaWarpSpecializedPingpongEEENS5_IJNSA_ILi64EEENSA_ILi256EEESG_EEENS_12float_e4m3_tENS5_IJlSC_lEEESJ_SK_NS4_8TiledMMAINS4_8MMA_AtomIJNS4_4SM904GMMA31MMA_64x256x32_F32E4M3E4M3_SS_TNILNSO_7ScaleInE1ELSQ_1EEEEEENS4_6LayoutINS5_IJSC_SC_SC_EEENS5_IJNSA_ILi0EEESV_SV_EEEEENS5_IJNS4_10UnderscoreESY_SY_EEEEENS4_13SM90_TMA_LOADENS4_14ComposedLayoutINS4_7SwizzleILi2ELi4ELi3EEENS4_18smem_ptr_flag_bitsILi8EEENST_INS5_IJNSA_ILi8EEESG_EEENS5_IJSG_SC_EEEEEEEvNS4_8identityENS4_23SM90_TMA_LOAD_MULTICASTES1B_vS1C_EENS_8epilogue10collective6detail29Sm90TmaWarpSpecializedAdapterINS1G_15DefaultEpilogueISJ_SK_SK_NS1F_6thread17LinearCombinationISJ_Li1EffLNS1K_9ScaleType4KindE0ELNS_15FloatRoundStyleE2ESJ_EENS1_15EpilogueDefaultEEEEEvvEEEEvNT_6ParamsE:
	.zero		1664


//--------------------- SYMBOLS --------------------------

	.type		.nv.reservedSmem.offset0,@object
	.size		.nv.reservedSmem.offset0,0x4
